//
// Generated by NVIDIA NVVM Compiler
//
// Compiler Build ID: CL-36424714
// Cuda compilation tools, release 13.0, V13.0.88
// Based on NVVM 20.0.0
//

.version 9.0
.target sm_100
.address_size 64

	// .globl	_Z8copy_vecPKfjPf
// _ZZ8copy_vecPKfjPfE2As has been demoted

.visible .entry _Z8copy_vecPKfjPf(
	.param .u64 .ptr .align 1 _Z8copy_vecPKfjPf_param_0,
	.param .u32 _Z8copy_vecPKfjPf_param_1,
	.param .u64 .ptr .align 1 _Z8copy_vecPKfjPf_param_2
)
{
	.reg .pred 	%p<24>;
	.reg .b16 	%rs<3>;
	.reg .b32 	%r<175>;
	.reg .b32 	%f<86>;
	.reg .b64 	%rd<60>;
	// demoted variable
	.shared .align 4 .b8 _ZZ8copy_vecPKfjPfE2As[1024];
	ld.param.u64 	%rd15, [_Z8copy_vecPKfjPf_param_0];
	ld.param.u32 	%r64, [_Z8copy_vecPKfjPf_param_1];
	ld.param.u64 	%rd16, [_Z8copy_vecPKfjPf_param_2];
	cvta.to.global.u64 	%rd1, %rd16;
	cvta.to.global.u64 	%rd2, %rd15;
	mov.u32 	%r1, %tid.x;
	mov.u32 	%r2, %ntid.x;
	setp.eq.s32 	%p1, %r64, 0;
	@%p1 bra 	$L__BB0_19;
	cvt.u16.u32 	%rs1, %r2;
	div.u16 	%rs2, 64, %rs1;
	cvt.u32.u16 	%r66, %rs2;
	shl.b32 	%r3, %r1, 2;
	add.s32 	%r4, %r66, -1;
	and.b32  	%r5, %r66, 3;
	and.b32  	%r6, %r66, 124;
	neg.s32 	%r7, %r6;
	mul.lo.s32 	%r8, %r2, 48;
	shl.b32 	%r67, %r1, 4;
	mov.u32 	%r68, _ZZ8copy_vecPKfjPfE2As;
	add.s32 	%r9, %r68, %r67;
	shl.b32 	%r10, %r2, 6;
	shl.b32 	%r11, %r2, 5;
	shl.b32 	%r12, %r2, 4;
	mad.lo.s32 	%r13, %r2, 12, %r3;
	shl.b32 	%r69, %r2, 3;
	add.s32 	%r14, %r69, %r3;
	add.s32 	%r70, %r1, %r2;
	shl.b32 	%r15, %r70, 2;
	mov.b32 	%r159, 0;
$L__BB0_2:
	setp.gt.u32 	%p2, %r2, 64;
	@%p2 bra 	$L__BB0_10;
	setp.lt.u32 	%p3, %r4, 3;
	mov.b32 	%r166, 0;
	@%p3 bra 	$L__BB0_6;
	add.s32 	%r163, %r13, %r159;
	add.s32 	%r162, %r14, %r159;
	add.s32 	%r161, %r15, %r159;
	add.s32 	%r160, %r3, %r159;
	mov.u32 	%r164, %r9;
	mov.u32 	%r165, %r7;
$L__BB0_5:
	mul.wide.u32 	%rd17, %r160, 4;
	add.s64 	%rd18, %rd2, %rd17;
	ld.global.v4.f32 	{%f1, %f2, %f3, %f4}, [%rd18];
	st.shared.v4.f32 	[%r164], {%f1, %f2, %f3, %f4};
	add.s32 	%r72, %r164, %r12;
	mul.wide.u32 	%rd19, %r161, 4;
	add.s64 	%rd20, %rd2, %rd19;
	ld.global.v4.f32 	{%f5, %f6, %f7, %f8}, [%rd20];
	st.shared.v4.f32 	[%r72], {%f5, %f6, %f7, %f8};
	add.s32 	%r73, %r164, %r11;
	mul.wide.u32 	%rd21, %r162, 4;
	add.s64 	%rd22, %rd2, %rd21;
	ld.global.v4.f32 	{%f9, %f10, %f11, %f12}, [%rd22];
	st.shared.v4.f32 	[%r73], {%f9, %f10, %f11, %f12};
	add.s32 	%r74, %r164, %r8;
	mul.wide.u32 	%rd23, %r163, 4;
	add.s64 	%rd24, %rd2, %rd23;
	ld.global.v4.f32 	{%f13, %f14, %f15, %f16}, [%rd24];
	st.shared.v4.f32 	[%r74], {%f13, %f14, %f15, %f16};
	add.s32 	%r165, %r165, 4;
	add.s32 	%r164, %r164, %r10;
	add.s32 	%r163, %r163, %r12;
	add.s32 	%r162, %r162, %r12;
	add.s32 	%r161, %r161, %r12;
	add.s32 	%r160, %r160, %r12;
	setp.ne.s32 	%p4, %r165, 0;
	mov.u32 	%r166, %r6;
	@%p4 bra 	$L__BB0_5;
$L__BB0_6:
	setp.eq.s32 	%p5, %r5, 0;
	@%p5 bra 	$L__BB0_10;
	setp.eq.s32 	%p6, %r5, 1;
	mul.lo.s32 	%r34, %r166, %r2;
	shl.b32 	%r75, %r34, 2;
	add.s32 	%r76, %r3, %r75;
	shl.b32 	%r77, %r76, 2;
	mov.u32 	%r78, _ZZ8copy_vecPKfjPfE2As;
	add.s32 	%r79, %r78, %r77;
	add.s32 	%r35, %r34, %r1;
	shl.b32 	%r80, %r35, 2;
	add.s32 	%r81, %r80, %r159;
	mul.wide.u32 	%rd25, %r81, 4;
	add.s64 	%rd26, %rd2, %rd25;
	ld.global.v4.f32 	{%f17, %f18, %f19, %f20}, [%rd26];
	st.shared.v4.f32 	[%r79], {%f17, %f18, %f19, %f20};
	@%p6 bra 	$L__BB0_10;
	setp.eq.s32 	%p7, %r5, 2;
	add.s32 	%r36, %r34, %r2;
	shl.b32 	%r82, %r36, 2;
	add.s32 	%r83, %r82, %r3;
	shl.b32 	%r84, %r83, 2;
	add.s32 	%r86, %r78, %r84;
	add.s32 	%r37, %r35, %r2;
	shl.b32 	%r87, %r37, 2;
	add.s32 	%r88, %r87, %r159;
	mul.wide.u32 	%rd27, %r88, 4;
	add.s64 	%rd28, %rd2, %rd27;
	ld.global.v4.f32 	{%f21, %f22, %f23, %f24}, [%rd28];
	st.shared.v4.f32 	[%r86], {%f21, %f22, %f23, %f24};
	@%p7 bra 	$L__BB0_10;
	add.s32 	%r89, %r36, %r2;
	shl.b32 	%r90, %r89, 2;
	add.s32 	%r91, %r90, %r3;
	shl.b32 	%r92, %r91, 2;
	add.s32 	%r94, %r78, %r92;
	add.s32 	%r95, %r37, %r2;
	shl.b32 	%r96, %r95, 2;
	add.s32 	%r97, %r96, %r159;
	mul.wide.u32 	%rd29, %r97, 4;
	add.s64 	%rd30, %rd2, %rd29;
	ld.global.v4.f32 	{%f25, %f26, %f27, %f28}, [%rd30];
	st.shared.v4.f32 	[%r94], {%f25, %f26, %f27, %f28};
$L__BB0_10:
	setp.gt.u32 	%p8, %r2, 64;
	bar.sync 	0;
	@%p8 bra 	$L__BB0_18;
	setp.lt.u32 	%p9, %r4, 3;
	mov.b32 	%r168, 0;
	@%p9 bra 	$L__BB0_14;
	mov.b32 	%r167, 0;
$L__BB0_13:
	mul.lo.s32 	%r100, %r167, %r2;
	add.s32 	%r101, %r100, %r1;
	shl.b32 	%r102, %r101, 2;
	add.s32 	%r103, %r102, %r159;
	mul.wide.u32 	%rd31, %r103, 4;
	add.s64 	%rd32, %rd1, %rd31;
	shl.b32 	%r104, %r100, 2;
	add.s32 	%r105, %r3, %r104;
	shl.b32 	%r106, %r105, 2;
	mov.u32 	%r107, _ZZ8copy_vecPKfjPfE2As;
	add.s32 	%r108, %r107, %r106;
	ld.shared.v4.f32 	{%f29, %f30, %f31, %f32}, [%r108];
	st.global.v4.f32 	[%rd32], {%f29, %f30, %f31, %f32};
	add.s32 	%r109, %r101, %r2;
	shl.b32 	%r110, %r109, 2;
	add.s32 	%r111, %r110, %r159;
	mul.wide.u32 	%rd33, %r111, 4;
	add.s64 	%rd34, %rd1, %rd33;
	add.s32 	%r112, %r100, %r2;
	shl.b32 	%r113, %r112, 2;
	add.s32 	%r114, %r113, %r3;
	shl.b32 	%r115, %r114, 2;
	add.s32 	%r116, %r107, %r115;
	ld.shared.v4.f32 	{%f33, %f34, %f35, %f36}, [%r116];
	st.global.v4.f32 	[%rd34], {%f33, %f34, %f35, %f36};
	add.s32 	%r117, %r109, %r2;
	shl.b32 	%r118, %r117, 2;
	add.s32 	%r119, %r118, %r159;
	mul.wide.u32 	%rd35, %r119, 4;
	add.s64 	%rd36, %rd1, %rd35;
	add.s32 	%r120, %r112, %r2;
	shl.b32 	%r121, %r120, 2;
	add.s32 	%r122, %r121, %r3;
	shl.b32 	%r123, %r122, 2;
	add.s32 	%r124, %r107, %r123;
	ld.shared.v4.f32 	{%f37, %f38, %f39, %f40}, [%r124];
	st.global.v4.f32 	[%rd36], {%f37, %f38, %f39, %f40};
	add.s32 	%r125, %r117, %r2;
	shl.b32 	%r126, %r125, 2;
	add.s32 	%r127, %r126, %r159;
	mul.wide.u32 	%rd37, %r127, 4;
	add.s64 	%rd38, %rd1, %rd37;
	add.s32 	%r128, %r120, %r2;
	shl.b32 	%r129, %r128, 2;
	add.s32 	%r130, %r129, %r3;
	shl.b32 	%r131, %r130, 2;
	add.s32 	%r132, %r107, %r131;
	ld.shared.v4.f32 	{%f41, %f42, %f43, %f44}, [%r132];
	st.global.v4.f32 	[%rd38], {%f41, %f42, %f43, %f44};
	add.s32 	%r167, %r167, 4;
	setp.ne.s32 	%p10, %r167, %r6;
	mov.u32 	%r168, %r6;
	@%p10 bra 	$L__BB0_13;
$L__BB0_14:
	setp.eq.s32 	%p11, %r5, 0;
	@%p11 bra 	$L__BB0_18;
	setp.eq.s32 	%p12, %r5, 1;
	mul.lo.s32 	%r41, %r168, %r2;
	add.s32 	%r42, %r41, %r1;
	shl.b32 	%r133, %r42, 2;
	add.s32 	%r134, %r133, %r159;
	mul.wide.u32 	%rd39, %r134, 4;
	add.s64 	%rd40, %rd1, %rd39;
	shl.b32 	%r135, %r41, 2;
	add.s32 	%r136, %r3, %r135;
	shl.b32 	%r137, %r136, 2;
	mov.u32 	%r138, _ZZ8copy_vecPKfjPfE2As;
	add.s32 	%r139, %r138, %r137;
	ld.shared.v4.f32 	{%f45, %f46, %f47, %f48}, [%r139];
	st.global.v4.f32 	[%rd40], {%f45, %f46, %f47, %f48};
	@%p12 bra 	$L__BB0_18;
	setp.eq.s32 	%p13, %r5, 2;
	add.s32 	%r43, %r42, %r2;
	shl.b32 	%r140, %r43, 2;
	add.s32 	%r141, %r140, %r159;
	mul.wide.u32 	%rd41, %r141, 4;
	add.s64 	%rd42, %rd1, %rd41;
	add.s32 	%r44, %r41, %r2;
	shl.b32 	%r142, %r44, 2;
	add.s32 	%r143, %r142, %r3;
	shl.b32 	%r144, %r143, 2;
	add.s32 	%r146, %r138, %r144;
	ld.shared.v4.f32 	{%f49, %f50, %f51, %f52}, [%r146];
	st.global.v4.f32 	[%rd42], {%f49, %f50, %f51, %f52};
	@%p13 bra 	$L__BB0_18;
	add.s32 	%r147, %r43, %r2;
	shl.b32 	%r148, %r147, 2;
	add.s32 	%r149, %r148, %r159;
	mul.wide.u32 	%rd43, %r149, 4;
	add.s64 	%rd44, %rd1, %rd43;
	add.s32 	%r150, %r44, %r2;
	shl.b32 	%r151, %r150, 2;
	add.s32 	%r152, %r151, %r3;
	shl.b32 	%r153, %r152, 2;
	add.s32 	%r155, %r138, %r153;
	ld.shared.v4.f32 	{%f53, %f54, %f55, %f56}, [%r155];
	st.global.v4.f32 	[%rd44], {%f53, %f54, %f55, %f56};
$L__BB0_18:
	bar.sync 	0;
	add.s32 	%r159, %r159, 256;
	setp.lt.u32 	%p14, %r159, %r64;
	@%p14 bra 	$L__BB0_2;
$L__BB0_19:
	and.b32  	%r171, %r64, -256;
	setp.eq.s32 	%p15, %r171, %r64;
	@%p15 bra 	$L__BB0_32;
	add.s32 	%r156, %r171, 1;
	max.u32 	%r47, %r64, %r156;
	and.b32  	%r48, %r47, 15;
	sub.s32 	%r157, %r171, %r47;
	setp.gt.u32 	%p16, %r157, -16;
	@%p16 bra 	$L__BB0_23;
	add.s32 	%r158, %r171, %r48;
	sub.s32 	%r169, %r158, %r47;
	cvt.u64.u32 	%rd45, %r64;
	shl.b64 	%rd46, %rd45, 2;
	and.b64  	%rd47, %rd46, 17179868160;
	or.b64  	%rd48, %rd47, 32;
	add.s64 	%rd57, %rd2, %rd48;
	add.s64 	%rd56, %rd1, %rd48;
$L__BB0_22:
	.pragma "nounroll";
	ld.global.f32 	%f57, [%rd57+-32];
	st.global.f32 	[%rd56+-32], %f57;
	ld.global.f32 	%f58, [%rd57+-28];
	st.global.f32 	[%rd56+-28], %f58;
	ld.global.f32 	%f59, [%rd57+-24];
	st.global.f32 	[%rd56+-24], %f59;
	ld.global.f32 	%f60, [%rd57+-20];
	st.global.f32 	[%rd56+-20], %f60;
	ld.global.f32 	%f61, [%rd57+-16];
	st.global.f32 	[%rd56+-16], %f61;
	ld.global.f32 	%f62, [%rd57+-12];
	st.global.f32 	[%rd56+-12], %f62;
	ld.global.f32 	%f63, [%rd57+-8];
	st.global.f32 	[%rd56+-8], %f63;
	ld.global.f32 	%f64, [%rd57+-4];
	st.global.f32 	[%rd56+-4], %f64;
	ld.global.f32 	%f65, [%rd57];
	st.global.f32 	[%rd56], %f65;
	ld.global.f32 	%f66, [%rd57+4];
	st.global.f32 	[%rd56+4], %f66;
	ld.global.f32 	%f67, [%rd57+8];
	st.global.f32 	[%rd56+8], %f67;
	ld.global.f32 	%f68, [%rd57+12];
	st.global.f32 	[%rd56+12], %f68;
	ld.global.f32 	%f69, [%rd57+16];
	st.global.f32 	[%rd56+16], %f69;
	ld.global.f32 	%f70, [%rd57+20];
	st.global.f32 	[%rd56+20], %f70;
	ld.global.f32 	%f71, [%rd57+24];
	st.global.f32 	[%rd56+24], %f71;
	ld.global.f32 	%f72, [%rd57+28];
	st.global.f32 	[%rd56+28], %f72;
	add.s32 	%r171, %r171, 16;
	add.s32 	%r169, %r169, 16;
	add.s64 	%rd57, %rd57, 64;
	add.s64 	%rd56, %rd56, 64;
	setp.ne.s32 	%p17, %r169, 0;
	@%p17 bra 	$L__BB0_22;
$L__BB0_23:
	setp.eq.s32 	%p18, %r48, 0;
	@%p18 bra 	$L__BB0_32;
	and.b32  	%r55, %r47, 7;
	setp.lt.u32 	%p19, %r48, 8;
	@%p19 bra 	$L__BB0_26;
	mul.wide.u32 	%rd49, %r171, 4;
	add.s64 	%rd50, %rd2, %rd49;
	ld.global.f32 	%f73, [%rd50];
	add.s64 	%rd51, %rd1, %rd49;
	st.global.f32 	[%rd51], %f73;
	ld.global.f32 	%f74, [%rd50+4];
	st.global.f32 	[%rd51+4], %f74;
	ld.global.f32 	%f75, [%rd50+8];
	st.global.f32 	[%rd51+8], %f75;
	ld.global.f32 	%f76, [%rd50+12];
	st.global.f32 	[%rd51+12], %f76;
	ld.global.f32 	%f77, [%rd50+16];
	st.global.f32 	[%rd51+16], %f77;
	ld.global.f32 	%f78, [%rd50+20];
	st.global.f32 	[%rd51+20], %f78;
	ld.global.f32 	%f79, [%rd50+24];
	st.global.f32 	[%rd51+24], %f79;
	ld.global.f32 	%f80, [%rd50+28];
	st.global.f32 	[%rd51+28], %f80;
	add.s32 	%r171, %r171, 8;
$L__BB0_26:
	setp.eq.s32 	%p20, %r55, 0;
	@%p20 bra 	$L__BB0_32;
	and.b32  	%r58, %r47, 3;
	setp.lt.u32 	%p21, %r55, 4;
	@%p21 bra 	$L__BB0_29;
	mul.wide.u32 	%rd52, %r171, 4;
	add.s64 	%rd53, %rd2, %rd52;
	ld.global.f32 	%f81, [%rd53];
	add.s64 	%rd54, %rd1, %rd52;
	st.global.f32 	[%rd54], %f81;
	ld.global.f32 	%f82, [%rd53+4];
	st.global.f32 	[%rd54+4], %f82;
	ld.global.f32 	%f83, [%rd53+8];
	st.global.f32 	[%rd54+8], %f83;
	ld.global.f32 	%f84, [%rd53+12];
	st.global.f32 	[%rd54+12], %f84;
	add.s32 	%r171, %r171, 4;
$L__BB0_29:
	setp.eq.s32 	%p22, %r58, 0;
	@%p22 bra 	$L__BB0_32;
	mul.wide.u32 	%rd55, %r171, 4;
	add.s64 	%rd59, %rd1, %rd55;
	add.s64 	%rd58, %rd2, %rd55;
	neg.s32 	%r174, %r58;
$L__BB0_31:
	.pragma "nounroll";
	ld.global.f32 	%f85, [%rd58];
	st.global.f32 	[%rd59], %f85;
	add.s64 	%rd59, %rd59, 4;
	add.s64 	%rd58, %rd58, 4;
	add.s32 	%r174, %r174, 1;
	setp.ne.s32 	%p23, %r174, 0;
	@%p23 bra 	$L__BB0_31;
$L__BB0_32:
	ret;

}


// ===== COMPILED SASS (sm_100) =====

	.target	sm_100

	.elftype	@"ET_EXEC"


//--------------------- .note.nv.tkinfo           --------------------------
	.section	.note.nv.tkinfo,"",@"SHT_NOTE"
	.sectionflags	@"SHF_NOTE_NV_TKINFO"
	.tkinfo
        /*0018*/ 	.word	0x00000002
        /*0030*/ 	.string	""
        /*0030*/ 	.string	"ptxas"
        /*0030*/ 	.string	"Cuda compilation tools, release 13.0, V13.0.88"
        /*0030*/ 	.string	"Build cuda_13.0.r13.0/compiler.36424714_0"
        /*0030*/ 	.string	"-arch sm_100 -m 64 "



//--------------------- .note.nv.cuinfo           --------------------------
	.section	.note.nv.cuinfo,"",@"SHT_NOTE"
	.sectionflags	@"SHF_NOTE_NV_CUINFO"
        /*0018*/ 	.short	0x0002
        /*001a*/ 	.short	0x0064
        /*001c*/ 	.short	0x0082
	.zero		2


//--------------------- .nv.info                  --------------------------
	.section	.nv.info,"",@"SHT_CUDA_INFO"
	.align	4


	//----- nvinfo : EIATTR_REGCOUNT
	.align		4
        /*0000*/ 	.byte	0x04, 0x2f
        /*0002*/ 	.short	(.L_1 - .L_0)
	.align		4
.L_0:
        /*0004*/ 	.word	index@(_Z8copy_vecPKfjPf)
        /*0008*/ 	.word	0x00000020


	//----- nvinfo : EIATTR_FRAME_SIZE
	.align		4
.L_1:
        /*000c*/ 	.byte	0x04, 0x11
        /*000e*/ 	.short	(.L_3 - .L_2)
	.align		4
.L_2:
        /*0010*/ 	.word	index@($__internal_0_$__cuda_sm20_div_u16)
        /*0014*/ 	.word	0x00000000


	//----- nvinfo : EIATTR_FRAME_SIZE
	.align		4
.L_3:
        /*0018*/ 	.byte	0x04, 0x11
        /*001a*/ 	.short	(.L_5 - .L_4)
	.align		4
.L_4:
        /*001c*/ 	.word	index@(_Z8copy_vecPKfjPf)
        /*0020*/ 	.word	0x00000000


	//----- nvinfo : EIATTR_MIN_STACK_SIZE
	.align		4
.L_5:
        /*0024*/ 	.byte	0x04, 0x12
        /*0026*/ 	.short	(.L_7 - .L_6)
	.align		4
.L_6:
        /*0028*/ 	.word	index@(_Z8copy_vecPKfjPf)
        /*002c*/ 	.word	0x00000000
.L_7:


//--------------------- .nv.compat                --------------------------
	.section	.nv.compat,"",@"SHT_CUDA_COMPAT_INFO"
	.align	4
        /*0000*/ 	.byte	0x02, 0x09, 0x00, 0x00, 0x02, 0x02, 0x01, 0x00, 0x02, 0x05, 0x05, 0x00, 0x03, 0x07, 0x01, 0x01
        /*0010*/ 	.byte	0x02, 0x03, 0x00, 0x00, 0x02, 0x06, 0x01, 0x00, 0x04, 0x0b, 0x08, 0x00, 0x01, 0x00, 0x00, 0x00
        /*0020*/ 	.byte	0x00, 0x00, 0x00, 0x00


//--------------------- .nv.info._Z8copy_vecPKfjPf --------------------------
	.section	.nv.info._Z8copy_vecPKfjPf,"",@"SHT_CUDA_INFO"
	.sectionflags	@""
	.align	4


	//----- nvinfo : EIATTR_CUDA_API_VERSION
	.align		4
        /*0000*/ 	.byte	0x04, 0x37
        /*0002*/ 	.short	(.L_9 - .L_8)
.L_8:
        /*0004*/ 	.word	0x00000082


	//----- nvinfo : EIATTR_KPARAM_INFO
	.align		4
.L_9:
        /*0008*/ 	.byte	0x04, 0x17
        /*000a*/ 	.short	(.L_11 - .L_10)
.L_10:
        /*000c*/ 	.word	0x00000000
        /*0010*/ 	.short	0x0002
        /*0012*/ 	.short	0x0010
        /*0014*/ 	.byte	0x00, 0xf5, 0x21, 0x00


	//----- nvinfo : EIATTR_KPARAM_INFO
	.align		4
.L_11:
        /*0018*/ 	.byte	0x04, 0x17
        /*001a*/ 	.short	(.L_13 - .L_12)
.L_12:
        /*001c*/ 	.word	0x00000000
        /*0020*/ 	.short	0x0001
        /*0022*/ 	.short	0x0008
        /*0024*/ 	.byte	0x00, 0xf0, 0x11, 0x00


	//----- nvinfo : EIATTR_KPARAM_INFO
	.align		4
.L_13:
        /*0028*/ 	.byte	0x04, 0x17
        /*002a*/ 	.short	(.L_15 - .L_14)
.L_14:
        /*002c*/ 	.word	0x00000000
        /*0030*/ 	.short	0x0000
        /*0032*/ 	.short	0x0000
        /*0034*/ 	.byte	0x00, 0xf5, 0x21, 0x00


	//----- nvinfo : EIATTR_SPARSE_MMA_MASK
	.align		4
.L_15:
        /*0038*/ 	.byte	0x03, 0x50
        /*003a*/ 	.short	0x0000


	//----- nvinfo : EIATTR_MAXREG_COUNT
	.align		4
        /*003c*/ 	.byte	0x03, 0x1b
        /*003e*/ 	.short	0x00ff


	//----- nvinfo : EIATTR_NUM_BARRIERS
	.align		4
        /*0040*/ 	.byte	0x02, 0x4c
        /*0042*/ 	.byte	0x01
	.zero		1


	//----- nvinfo : EIATTR_MERCURY_ISA_VERSION
	.align		4
        /*0044*/ 	.byte	0x03, 0x5f
        /*0046*/ 	.short	0x0101


	//----- nvinfo : EIATTR_VRC_CTA_INIT_COUNT
	.align		4
        /*0048*/ 	.byte	0x02, 0x4a
	.zero		1
	.zero		1


	//----- nvinfo : EIATTR_EXIT_INSTR_OFFSETS
	.align		4
        /*004c*/ 	.byte	0x04, 0x1c
        /*004e*/ 	.short	(.L_17 - .L_16)


	//   ....[0]....
.L_16:
        /*0050*/ 	.word	0x00001430


	//   ....[1]....
        /*0054*/ 	.word	0x00001820


	//   ....[2]....
        /*0058*/ 	.word	0x000019c0


	//   ....[3]....
        /*005c*/ 	.word	0x00001ae0


	//   ....[4]....
        /*0060*/ 	.word	0x00001c40


	//----- nvinfo : EIATTR_CRS_STACK_SIZE
	.align		4
.L_17:
        /*0064*/ 	.byte	0x04, 0x1e
        /*0066*/ 	.short	(.L_19 - .L_18)
.L_18:
        /*0068*/ 	.word	0x00000000


	//----- nvinfo : EIATTR_CBANK_PARAM_SIZE
	.align		4
.L_19:
        /*006c*/ 	.byte	0x03, 0x19
        /*006e*/ 	.short	0x0018


	//----- nvinfo : EIATTR_PARAM_CBANK
	.align		4
        /*0070*/ 	.byte	0x04, 0x0a
        /*0072*/ 	.short	(.L_21 - .L_20)
	.align		4
.L_20:
        /*0074*/ 	.word	index@(.nv.constant0._Z8copy_vecPKfjPf)
        /*0078*/ 	.short	0x0380
        /*007a*/ 	.short	0x0018


	//----- nvinfo : EIATTR_SW_WAR
	.align		4
.L_21:
        /*007c*/ 	.byte	0x04, 0x36
        /*007e*/ 	.short	(.L_23 - .L_22)
.L_22:
        /*0080*/ 	.word	0x00000008
.L_23:


//--------------------- .nv.callgraph             --------------------------
	.section	.nv.callgraph,"",@"SHT_CUDA_CALLGRAPH"
	.align	4
	.sectionentsize	8
	.align		4
        /*0000*/ 	.word	0x00000000
	.align		4
        /*0004*/ 	.word	0xffffffff
	.align		4
        /*0008*/ 	.word	0x00000000
	.align		4
        /*000c*/ 	.word	0xfffffffe
	.align		4
        /*0010*/ 	.word	0x00000000
	.align		4
        /*0014*/ 	.word	0xfffffffd
	.align		4
        /*0018*/ 	.word	0x00000000
	.align		4
        /*001c*/ 	.word	0xfffffffc


//--------------------- .text._Z8copy_vecPKfjPf   --------------------------
	.section	.text._Z8copy_vecPKfjPf,"ax",@progbits
	.align	128
        .global         _Z8copy_vecPKfjPf
        .type           _Z8copy_vecPKfjPf,@function
        .size           _Z8copy_vecPKfjPf,(.L_x_17 - _Z8copy_vecPKfjPf)
        .other          _Z8copy_vecPKfjPf,@"STO_CUDA_ENTRY STV_DEFAULT"
_Z8copy_vecPKfjPf:
.text._Z8copy_vecPKfjPf:
[----:B------:R-:W-:Y:S01]  /*0000*/  LDC R1, c[0x0][0x37c] ;  /* 0x0000df00ff017b82 */ /* 0x000fe20000000800 */
[----:B------:R-:W0:Y:S07]  /*0010*/  LDCU UR4, c[0x0][0x388] ;  /* 0x00007100ff0477ac */ /* 0x000e2e0008000800 */
[----:B------:R-:W1:Y:S01]  /*0020*/  LDC R6, c[0x0][0x360] ;  /* 0x0000d800ff067b82 */ /* 0x000e620000000800 */
[----:B------:R-:W2:Y:S01]  /*0030*/  LDCU.64 UR8, c[0x0][0x358] ;  /* 0x00006b00ff0877ac */ /* 0x000ea20008000a00 */
[----:B0-----:R-:W-:-:S05]  /*0040*/  IMAD.U32 R9, RZ, RZ, UR4 ;  /* 0x00000004ff097e24 */ /* 0x001fca000f8e00ff */
[----:B------:R-:W-:-:S13]  /*0050*/  ISETP.NE.AND P0, PT, R9, RZ, PT ;  /* 0x000000ff0900720c */ /* 0x000fda0003f05270 */
[----:B--2---:R-:W-:Y:S05]  /*0060*/  @!P0 BRA `(.L_x_0) ;  /* 0x0000001000e88947 */ /* 0x004fea0003800000 */
[----:B------:R-:W0:Y:S01]  /*0070*/  S2R R5, SR_TID.X ;  /* 0x0000000000057919 */ /* 0x000e220000002100 */
[----:B-1----:R-:W-:Y:S02]  /*0080*/  LOP3.LUT R0, R6, 0xffff, RZ, 0xc0, !PT ;  /* 0x0000ffff06007812 */ /* 0x002fe400078ec0ff */
[----:B------:R-:W-:-:S07]  /*0090*/  MOV R8, 0xb0 ;  /* 0x000000b000087802 */ /* 0x000fce0000000f00 */
[----:B0-----:R-:W-:Y:S05]  /*00a0*/  CALL.REL.NOINC `($__internal_0_$__cuda_sm20_div_u16) ;  /* 0x0000001800e87944 */ /* 0x001fea0003c00000 */
[----:B------:R-:W0:Y:S01]  /*00b0*/  S2UR UR5, SR_CgaCtaId ;  /* 0x00000000000579c3 */ /* 0x000e220000008800 */
[----:B------:R-:W-:Y:S01]  /*00c0*/  LOP3.LUT R3, R0, 0xffff, RZ, 0xc0, !PT ;  /* 0x0000ffff00037812 */ /* 0x000fe200078ec0ff */
[----:B------:R-:W-:Y:S01]  /*00d0*/  UMOV UR4, 0x400 ;  /* 0x0000040000047882 */ /* 0x000fe20000000000 */
[----:B------:R-:W-:Y:S01]  /*00e0*/  IMAD.SHL.U32 R19, R5, 0x4, RZ ;  /* 0x0000000405137824 */ /* 0x000fe200078e00ff */
[C---:B------:R-:W-:Y:S02]  /*00f0*/  IADD3 R7, PT, PT, R6.reuse, R5, RZ ;  /* 0x0000000506077210 */ /* 0x040fe40007ffe0ff */
[C---:B------:R-:W-:Y:S01]  /*0100*/  VIADD R0, R3.reuse, 0xffffffff ;  /* 0xffffffff03007836 */ /* 0x040fe20000000000 */
[C---:B------:R-:W-:Y:S01]  /*0110*/  LOP3.LUT R2, R3.reuse, 0x3, RZ, 0xc0, !PT ;  /* 0x0000000303027812 */ /* 0x040fe200078ec0ff */
[C-C-:B------:R-:W-:Y:S01]  /*0120*/  IMAD R17, R6.reuse, 0xc, R19.reuse ;  /* 0x0000000c06117824 */ /* 0x140fe200078e0213 */
[----:B------:R-:W-:Y:S01]  /*0130*/  LOP3.LUT R3, R3, 0x7c, RZ, 0xc0, !PT ;  /* 0x0000007c03037812 */ /* 0x000fe200078ec0ff */
[----:B------:R-:W-:-:S03]  /*0140*/  IMAD R16, R6, 0x8, R19 ;  /* 0x0000000806107824 */ /* 0x000fc600078e0213 */
[----:B------:R-:W-:Y:S01]  /*0150*/  IADD3 R4, PT, PT, -R3, RZ, RZ ;  /* 0x000000ff03047210 */ /* 0x000fe20007ffe1ff */
[----:B0-----:R-:W-:-:S06]  /*0160*/  ULEA UR4, UR5, UR4, 0x18 ;  /* 0x0000000405047291 */ /* 0x001fcc000f8ec0ff */
[----:B------:R-:W-:Y:S01]  /*0170*/  LEA R18, R5, UR4, 0x4 ;  /* 0x0000000405127c11 */ /* 0x000fe2000f8e20ff */
[----:B------:R-:W-:-:S06]  /*0180*/  UMOV UR4, URZ ;  /* 0x000000ff00047c82 */ /* 0x000fcc0008000000 */
.L_x_10:
[----:B------:R-:W-:-:S13]  /*0190*/  ISETP.GT.U32.AND P1, PT, R6, 0x40, PT ;  /* 0x000000400600780c */ /* 0x000fda0003f24070 */
[----:B------:R-:W-:Y:S05]  /*01a0*/  @P1 BRA `(.L_x_1) ;  /* 0x0000000c00441947 */ /* 0x000fea0003800000 */
[----:B------:R-:W-:Y:S01]  /*01b0*/  ISETP.GE.U32.AND P0, PT, R0, 0x3, PT ;  /* 0x000000030000780c */ /* 0x000fe20003f06070 */
[----:B------:R-:W-:-:S12]  /*01c0*/  IMAD.MOV.U32 R27, RZ, RZ, RZ ;  /* 0x000000ffff1b7224 */ /* 0x000fd800078e00ff */
[----:B------:R-:W-:Y:S05]  /*01d0*/  @!P0 BRA `(.L_x_2) ;  /* 0x0000000800b48947 */ /* 0x000fea0003800000 */
[----:B------:R-:W-:Y:S01]  /*01e0*/  IMAD.MOV R8, RZ, RZ, -R3 ;  /* 0x000000ffff087224 */ /* 0x000fe200078e0a03 */
[----:B------:R-:W-:Y:S01]  /*01f0*/  IADD3 R23, PT, PT, R17, UR4, RZ ;  /* 0x0000000411177c10 */ /* 0x000fe2000fffe0ff */
[----:B------:R-:W-:Y:S01]  /*0200*/  VIADD R22, R16, UR4 ;  /* 0x0000000410167c36 */ /* 0x000fe20008000000 */
[----:B------:R-:W-:Y:S01]  /*0210*/  LEA R25, R7, UR4, 0x2 ;  /* 0x0000000407197c11 */ /* 0x000fe2000f8e10ff */
[----:B------:R-:W-:Y:S01]  /*0220*/  VIADD R24, R19, UR4 ;  /* 0x0000000413187c36 */ /* 0x000fe20008000000 */
[----:B------:R-:W-:Y:S01]  /*0230*/  ISETP.GE.AND P0, PT, R8, RZ, PT ;  /* 0x000000ff0800720c */ /* 0x000fe20003f06270 */
[----:B------:R-:W-:Y:S01]  /*0240*/  IMAD.MOV.U32 R20, RZ, RZ, R4 ;  /* 0x000000ffff147224 */ /* 0x000fe200078e0004 */
[----:B------:R-:W-:-:S11]  /*0250*/  MOV R21, R18 ;  /* 0x0000001200157202 */ /* 0x000fd60000000f00 */
[----:B------:R-:W-:Y:S05]  /*0260*/  @P0 BRA `(.L_x_3) ;  /* 0x00000008002c0947 */ /* 0x000fea0003800000 */
[----:B------:R-:W-:Y:S01]  /*0270*/  IMAD.MOV R8, RZ, RZ, -R20 ;  /* 0x000000ffff087224 */ /* 0x000fe200078e0a14 */
[----:B------:R-:W-:-:S04]  /*0280*/  PLOP3.LUT P0, PT, PT, PT, PT, 0x80, 0x8 ;  /* 0x000000000008781c */ /* 0x000fc80003f0f070 */
[----:B------:R-:W-:-:S13]  /*0290*/  ISETP.GT.AND P2, PT, R8, 0xc, PT ;  /* 0x0000000c0800780c */ /* 0x000fda0003f44270 */
[----:B------:R-:W-:Y:S05]  /*02a0*/  @!P2 BRA `(.L_x_4) ;  /* 0x000000040058a947 */ /* 0x000fea0003800000 */
[----:B------:R-:W-:-:S13]  /*02b0*/  PLOP3.LUT P0, PT, PT, PT, PT, 0x8, 0x80 ;  /* 0x000000000080781c */ /* 0x000fda0003f0e170 */
.L_x_5:
[----:B0-----:R-:W0:Y:S02]  /*02c0*/  LDC.64 R26, c[0x0][0x380] ;  /* 0x0000e000ff1a7b82 */ /* 0x001e240000000a00 */
[----:B0-----:R-:W-:-:S04]  /*02d0*/  IMAD.WIDE.U32 R8, R24, 0x4, R26 ;  /* 0x0000000418087825 */ /* 0x001fc800078e001a */
[----:B------:R-:W-:Y:S02]  /*02e0*/  IMAD.WIDE.U32 R12, R25, 0x4, R26 ;  /* 0x00000004190c7825 */ /* 0x000fe400078e001a */
[----:B------:R-:W2:Y:S04]  /*02f0*/  LDG.E.128 R8, desc[UR8][R8.64] ;  /* 0x0000000808087981 */ /* 0x000ea8000c1e1d00 */
[----:B------:R-:W3:Y:S01]  /*0300*/  LDG.E.128 R12, desc[UR8][R12.64] ;  /* 0x000000080c0c7981 */ /* 0x000ee2000c1e1d00 */
[----:B------:R-:W-:-:S03]  /*0310*/  LEA R28, R6, R21, 0x4 ;  /* 0x00000015061c7211 */ /* 0x000fc600078e20ff */
[----:B--2---:R0:W-:Y:S04]  /*0320*/  STS.128 [R21], R8 ;  /* 0x0000000815007388 */ /* 0x0041e80000000c00 */
[----:B---3--:R1:W-:Y:S01]  /*0330*/  STS.128 [R28], R12 ;  /* 0x0000000c1c007388 */ /* 0x0083e20000000c00 */
[----:B0-----:R-:W-:-:S04]  /*0340*/  IMAD.WIDE.U32 R8, R22, 0x4, R26 ;  /* 0x0000000416087825 */ /* 0x001fc800078e001a */
[----:B-1----:R-:W-:Y:S02]  /*0350*/  IMAD.WIDE.U32 R12, R23, 0x4, R26 ;  /* 0x00000004170c7825 */ /* 0x002fe400078e001a */
[----:B------:R-:W2:Y:S04]  /*0360*/  LDG.E.128 R8, desc[UR8][R8.64] ;  /* 0x0000000808087981 */ /* 0x000ea8000c1e1d00 */
[----:B------:R-:W3:Y:S01]  /*0370*/  LDG.E.128 R12, desc[UR8][R12.64] ;  /* 0x000000080c0c7981 */ /* 0x000ee2000c1e1d00 */
[C-C-:B------:R-:W-:Y:S01]  /*0380*/  IMAD R29, R6.reuse, 0x20, R21.reuse ;  /* 0x00000020061d7824 */ /* 0x140fe200078e0215 */
[C---:B------:R-:W-:Y:S01]  /*0390*/  LEA R25, R6.reuse, R25, 0x4 ;  /* 0x0000001906197211 */ /* 0x040fe200078e20ff */
[C---:B------:R-:W-:Y:S02]  /*03a0*/  IMAD R24, R6.reuse, 0x10, R24 ;  /* 0x0000001006187824 */ /* 0x040fe400078e0218 */
[----:B------:R-:W-:Y:S01]  /*03b0*/  IMAD R28, R6, 0x30, R21 ;  /* 0x00000030061c7824 */ /* 0x000fe200078e0215 */
[----:B--2---:R0:W-:Y:S04]  /*03c0*/  STS.128 [R29], R8 ;  /* 0x000000081d007388 */ /* 0x0041e80000000c00 */
[----:B---3--:R1:W-:Y:S01]  /*03d0*/  STS.128 [R28], R12 ;  /* 0x0000000c1c007388 */ /* 0x0083e20000000c00 */
[----:B0-----:R-:W-:-:S04]  /*03e0*/  IMAD.WIDE.U32 R8, R24, 0x4, R26 ;  /* 0x0000000418087825 */ /* 0x001fc800078e001a */
[----:B-1----:R-:W-:Y:S02]  /*03f0*/  IMAD.WIDE.U32 R12, R25, 0x4, R26 ;  /* 0x00000004190c7825 */ /* 0x002fe400078e001a */
[----:B------:R-:W2:Y:S04]  /*0400*/  LDG.E.128 R8, desc[UR8][R8.64] ;  /* 0x0000000808087981 */ /* 0x000ea8000c1e1d00 */
[----:B------:R-:W3:Y:S01]  /*0410*/  LDG.E.128 R12, desc[UR8][R12.64] ;  /* 0x000000080c0c7981 */ /* 0x000ee2000c1e1d00 */
[C---:B------:R-:W-:Y:S01]  /*0420*/  IMAD R21, R6.reuse, 0x40, R21 ;  /* 0x0000004006157824 */ /* 0x040fe200078e0215 */
        /* <DEDUP_REMOVED lines=11> */
[----:B------:R-:W-:-:S03]  /*04e0*/  IMAD R25, R6, 0x10, R25 ;  /* 0x0000001006197824 */ /* 0x000fc600078e0219 */
[----:B--2---:R0:W-:Y:S02]  /*04f0*/  STS.128 [R28], R8 ;  /* 0x000000081c007388 */ /* 0x0041e40000000c00 */
[----:B0-----:R-:W-:Y:S02]  /*0500*/  IMAD R28, R6, 0x30, R21 ;  /* 0x00000030061c7824 */ /* 0x001fe400078e0215 */
[----:B------:R-:W-:-:S03]  /*0510*/  IMAD.WIDE.U32 R8, R24, 0x4, R26 ;  /* 0x0000000418087825 */ /* 0x000fc600078e001a */
[----:B---3--:R0:W-:Y:S04]  /*0520*/  STS.128 [R28], R12 ;  /* 0x0000000c1c007388 */ /* 0x0081e80000000c00 */
[----:B------:R-:W2:Y:S01]  /*0530*/  LDG.E.128 R8, desc[UR8][R8.64] ;  /* 0x0000000808087981 */ /* 0x000ea2000c1e1d00 */
[----:B0-----:R-:W-:-:S06]  /*0540*/  IMAD.WIDE.U32 R12, R25, 0x4, R26 ;  /* 0x00000004190c7825 */ /* 0x001fcc00078e001a */
[----:B------:R-:W3:Y:S01]  /*0550*/  LDG.E.128 R12, desc[UR8][R12.64] ;  /* 0x000000080c0c7981 */ /* 0x000ee2000c1e1d00 */
[C---:B------:R-:W-:Y:S02]  /*0560*/  IMAD R21, R6.reuse, 0x40, R21 ;  /* 0x0000004006157824 */ /* 0x040fe400078e0215 */
[C---:B------:R-:W-:Y:S02]  /*0570*/  IMAD R22, R6.reuse, 0x10, R22 ;  /* 0x0000001006167824 */ /* 0x040fe400078e0216 */
[C---:B------:R-:W-:Y:S01]  /*0580*/  IMAD R23, R6.reuse, 0x10, R23 ;  /* 0x0000001006177824 */ /* 0x040fe200078e0217 */
[----:B------:R-:W-:Y:S01]  /*0590*/  LEA R29, R6, R21, 0x4 ;  /* 0x00000015061d7211 */ /* 0x000fe200078e20ff */
[----:B--2---:R0:W-:Y:S02]  /*05a0*/  STS.128 [R21], R8 ;  /* 0x0000000815007388 */ /* 0x0041e40000000c00 */
[--C-:B0-----:R-:W-:Y:S02]  /*05b0*/  IMAD.WIDE.U32 R8, R22, 0x4, R26.reuse ;  /* 0x0000000416087825 */ /* 0x101fe400078e001a */
[----:B---3--:R0:W-:Y:S04]  /*05c0*/  STS.128 [R29], R12 ;  /* 0x0000000c1d007388 */ /* 0x0081e80000000c00 */
[----:B------:R-:W2:Y:S01]  /*05d0*/  LDG.E.128 R8, desc[UR8][R8.64] ;  /* 0x0000000808087981 */ /* 0x000ea2000c1e1d00 */
[----:B0-----:R-:W-:-:S06]  /*05e0*/  IMAD.WIDE.U32 R12, R23, 0x4, R26 ;  /* 0x00000004170c7825 */ /* 0x001fcc00078e001a */
[----:B------:R-:W3:Y:S01]  /*05f0*/  LDG.E.128 R12, desc[UR8][R12.64] ;  /* 0x000000080c0c7981 */ /* 0x000ee2000c1e1d00 */
[C---:B------:R-:W-:Y:S01]  /*0600*/  LEA R28, R6.reuse, R21, 0x5 ;  /* 0x00000015061c7211 */ /* 0x040fe200078e28ff */
[C---:B------:R-:W-:Y:S02]  /*0610*/  IMAD R24, R6.reuse, 0x10, R24 ;  /* 0x0000001006187824 */ /* 0x040fe400078e0218 */
[C---:B------:R-:W-:Y:S02]  /*0620*/  IMAD R25, R6.reuse, 0x10, R25 ;  /* 0x0000001006197824 */ /* 0x040fe400078e0219 */
[----:B--2---:R0:W-:Y:S02]  /*0630*/  STS.128 [R28], R8 ;  /* 0x000000081c007388 */ /* 0x0041e40000000c00 */
[----:B0-----:R-:W-:Y:S02]  /*0640*/  IMAD R28, R6, 0x30, R21 ;  /* 0x00000030061c7824 */ /* 0x001fe400078e0215 */
[----:B------:R-:W-:-:S03]  /*0650*/  IMAD.WIDE.U32 R8, R24, 0x4, R26 ;  /* 0x0000000418087825 */ /* 0x000fc600078e001a */
[----:B---3--:R0:W-:Y:S04]  /*0660*/  STS.128 [R28], R12 ;  /* 0x0000000c1c007388 */ /* 0x0081e80000000c00 */
[----:B------:R-:W2:Y:S01]  /*0670*/  LDG.E.128 R8, desc[UR8][R8.64] ;  /* 0x0000000808087981 */ /* 0x000ea2000c1e1d00 */
[----:B0-----:R-:W-:-:S06]  /*0680*/  IMAD.WIDE.U32 R12, R25, 0x4, R26 ;  /* 0x00000004190c7825 */ /* 0x001fcc00078e001a */
[----:B------:R-:W3:Y:S01]  /*0690*/  LDG.E.128 R12, desc[UR8][R12.64] ;  /* 0x000000080c0c7981 */ /* 0x000ee2000c1e1d00 */
[C---:B------:R-:W-:Y:S01]  /*06a0*/  LEA R21, R6.reuse, R21, 0x6 ;  /* 0x0000001506157211 */ /* 0x040fe200078e30ff */
[C---:B------:R-:W-:Y:S01]  /*06b0*/  IMAD R22, R6.reuse, 0x10, R22 ;  /* 0x0000001006167824 */ /* 0x040fe200078e0216 */
[----:B------:R-:W-:-:S03]  /*06c0*/  LEA R23, R6, R23, 0x4 ;  /* 0x0000001706177211 */ /* 0x000fc600078e20ff */
[----:B------:R-:W-:Y:S01]  /*06d0*/  IMAD R29, R6, 0x10, R21 ;  /* 0x00000010061d7824 */ /* 0x000fe200078e0215 */
[----:B--2---:R0:W-:Y:S02]  /*06e0*/  STS.128 [R21], R8 ;  /* 0x0000000815007388 */ /* 0x0041e40000000c00 */
[--C-:B0-----:R-:W-:Y:S02]  /*06f0*/  IMAD.WIDE.U32 R8, R22, 0x4, R26.reuse ;  /* 0x0000000416087825 */ /* 0x101fe400078e001a */
[----:B---3--:R0:W-:Y:S04]  /*0700*/  STS.128 [R29], R12 ;  /* 0x0000000c1d007388 */ /* 0x0081e80000000c00 */
[----:B------:R-:W2:Y:S01]  /*0710*/  LDG.E.128 R8, desc[UR8][R8.64] ;  /* 0x0000000808087981 */ /* 0x000ea2000c1e1d00 */
[----:B0-----:R-:W-:-:S06]  /*0720*/  IMAD.WIDE.U32 R12, R23, 0x4, R26 ;  /* 0x00000004170c7825 */ /* 0x001fcc00078e001a */
[----:B------:R-:W3:Y:S01]  /*0730*/  LDG.E.128 R12, desc[UR8][R12.64] ;  /* 0x000000080c0c7981 */ /* 0x000ee2000c1e1d00 */
[C-C-:B------:R-:W-:Y:S01]  /*0740*/  IMAD R26, R6.reuse, 0x20, R21.reuse ;  /* 0x00000020061a7824 */ /* 0x140fe200078e0215 */
[C---:B------:R-:W-:Y:S01]  /*0750*/  LEA R23, R6.reuse, R23, 0x4 ;  /* 0x0000001706177211 */ /* 0x040fe200078e20ff */
[C---:B------:R-:W-:Y:S01]  /*0760*/  IMAD R27, R6.reuse, 0x30, R21 ;  /* 0x00000030061b7824 */ /* 0x040fe200078e0215 */
[----:B------:R-:W-:Y:S01]  /*0770*/  LEA R24, R6, R24, 0x4 ;  /* 0x0000001806187211 */ /* 0x000fe200078e20ff */
[----:B------:R-:W-:Y:S02]  /*0780*/  VIADD R20, R20, 0x10 ;  /* 0x0000001014147836 */ /* 0x000fe40000000000 */
[C---:B------:R-:W-:Y:S02]  /*0790*/  IMAD R22, R6.reuse, 0x10, R22 ;  /* 0x0000001006167824 */ /* 0x040fe400078e0216 */
[----:B------:R-:W-:Y:S01]  /*07a0*/  IMAD R25, R6, 0x10, R25 ;  /* 0x0000001006197824 */ /* 0x000fe200078e0219 */
[----:B------:R-:W-:Y:S01]  /*07b0*/  ISETP.GE.AND P2, PT, R20, -0xc, PT ;  /* 0xfffffff41400780c */ /* 0x000fe20003f46270 */
[----:B------:R-:W-:Y:S01]  /*07c0*/  IMAD R21, R6, 0x40, R21 ;  /* 0x0000004006157824 */ /* 0x000fe200078e0215 */
[----:B--2---:R0:W-:Y:S04]  /*07d0*/  STS.128 [R26], R8 ;  /* 0x000000081a007388 */ /* 0x0041e80000000c00 */
[----:B---3--:R0:W-:Y:S07]  /*07e0*/  STS.128 [R27], R12 ;  /* 0x0000000c1b007388 */ /* 0x0081ee0000000c00 */
[----:B------:R-:W-:Y:S05]  /*07f0*/  @!P2 BRA `(.L_x_5) ;  /* 0xfffffff800b0a947 */ /* 0x000fea000383ffff */
[----:B0-----:R-:W-:-:S07]  /*0800*/  IMAD.MOV.U32 R27, RZ, RZ, R3 ;  /* 0x000000ffff1b7224 */ /* 0x001fce00078e0003 */
.L_x_4:
[----:B------:R-:W-:-:S04]  /*0810*/  IADD3 R8, PT, PT, -R20, RZ, RZ ;  /* 0x000000ff14087210 */ /* 0x000fc80007ffe1ff */
[----:B------:R-:W-:-:S13]  /*0820*/  ISETP.GT.AND P2, PT, R8, 0x4, PT ;  /* 0x000000040800780c */ /* 0x000fda0003f44270 */
[----:B------:R-:W-:Y:S05]  /*0830*/  @!P2 BRA `(.L_x_6) ;  /* 0x0000000000b0a947 */ /* 0x000fea0003800000 */
[----:B------:R-:W0:Y:S02]  /*0840*/  LDC.64 R26, c[0x0][0x380] ;  /* 0x0000e000ff1a7b82 */ /* 0x000e240000000a00 */
[----:B0-----:R-:W-:-:S04]  /*0850*/  IMAD.WIDE.U32 R8, R24, 0x4, R26 ;  /* 0x0000000418087825 */ /* 0x001fc800078e001a */
[----:B------:R-:W-:Y:S02]  /*0860*/  IMAD.WIDE.U32 R12, R25, 0x4, R26 ;  /* 0x00000004190c7825 */ /* 0x000fe400078e001a */
[----:B------:R-:W2:Y:S04]  /*0870*/  LDG.E.128 R8, desc[UR8][R8.64] ;  /* 0x0000000808087981 */ /* 0x000ea8000c1e1d00 */
[----:B------:R-:W3:Y:S01]  /*0880*/  LDG.E.128 R12, desc[UR8][R12.64] ;  /* 0x000000080c0c7981 */ /* 0x000ee2000c1e1d00 */
[----:B------:R-:W-:-:S03]  /*0890*/  IMAD R28, R6, 0x10, R21 ;  /* 0x00000010061c7824 */ /* 0x000fc600078e0215 */
        /* <DEDUP_REMOVED lines=16> */
[C---:B------:R-:W-:Y:S02]  /*09a0*/  IMAD R21, R6.reuse, 0x40, R21 ;  /* 0x0000004006157824 */ /* 0x040fe400078e0215 */
[C---:B------:R-:W-:Y:S02]  /*09b0*/  IMAD R22, R6.reuse, 0x10, R22 ;  /* 0x0000001006167824 */ /* 0x040fe400078e0216 */
[C---:B------:R-:W-:Y:S01]  /*09c0*/  IMAD R23, R6.reuse, 0x10, R23 ;  /* 0x0000001006177824 */ /* 0x040fe200078e0217 */
[----:B------:R-:W-:Y:S01]  /*09d0*/  LEA R29, R6, R21, 0x4 ;  /* 0x00000015061d7211 */ /* 0x000fe200078e20ff */
[----:B--2---:R0:W-:Y:S04]  /*09e0*/  STS.128 [R21], R8 ;  /* 0x0000000815007388 */ /* 0x0041e80000000c00 */
[----:B---3--:R1:W-:Y:S01]  /*09f0*/  STS.128 [R29], R12 ;  /* 0x0000000c1d007388 */ /* 0x0083e20000000c00 */
[----:B0-----:R-:W-:-:S04]  /*0a00*/  IMAD.WIDE.U32 R8, R22, 0x4, R26 ;  /* 0x0000000416087825 */ /* 0x001fc800078e001a */
[----:B-1----:R-:W-:Y:S02]  /*0a10*/  IMAD.WIDE.U32 R12, R23, 0x4, R26 ;  /* 0x00000004170c7825 */ /* 0x002fe400078e001a */
[----:B------:R-:W2:Y:S04]  /*0a20*/  LDG.E.128 R8, desc[UR8][R8.64] ;  /* 0x0000000808087981 */ /* 0x000ea8000c1e1d00 */
[----:B------:R-:W3:Y:S01]  /*0a30*/  LDG.E.128 R12, desc[UR8][R12.64] ;  /* 0x000000080c0c7981 */ /* 0x000ee2000c1e1d00 */
[C---:B------:R-:W-:Y:S01]  /*0a40*/  LEA R26, R6.reuse, R21, 0x5 ;  /* 0x00000015061a7211 */ /* 0x040fe200078e28ff */
[----:B------:R-:W-:Y:S01]  /*0a50*/  IMAD R28, R6, 0x30, R21 ;  /* 0x00000030061c7824 */ /* 0x000fe200078e0215 */
[----:B------:R-:W-:Y:S01]  /*0a60*/  PLOP3.LUT P0, PT, PT, PT, PT, 0x8, 0x80 ;  /* 0x000000000080781c */ /* 0x000fe20003f0e170 */
[----:B------:R-:W-:Y:S01]  /*0a70*/  VIADD R20, R20, 0x8 ;  /* 0x0000000814147836 */ /* 0x000fe20000000000 */
[C---:B------:R-:W-:Y:S01]  /*0a80*/  LEA R23, R6.reuse, R23, 0x4 ;  /* 0x0000001706177211 */ /* 0x040fe200078e20ff */
[----:B------:R-:W-:Y:S01]  /*0a90*/  IMAD.MOV.U32 R27, RZ, RZ, R3 ;  /* 0x000000ffff1b7224 */ /* 0x000fe200078e0003 */
[C---:B------:R-:W-:Y:S01]  /*0aa0*/  LEA R24, R6.reuse, R24, 0x4 ;  /* 0x0000001806187211 */ /* 0x040fe200078e20ff */
[----:B------:R-:W-:-:S02]  /*0ab0*/  IMAD R22, R6, 0x10, R22 ;  /* 0x0000001006167824 */ /* 0x000fc400078e0216 */
[C---:B------:R-:W-:Y:S02]  /*0ac0*/  IMAD R25, R6.reuse, 0x10, R25 ;  /* 0x0000001006197824 */ /* 0x040fe400078e0219 */
[----:B------:R-:W-:Y:S01]  /*0ad0*/  IMAD R21, R6, 0x40, R21 ;  /* 0x0000004006157824 */ /* 0x000fe200078e0215 */
[----:B--2---:R0:W-:Y:S04]  /*0ae0*/  STS.128 [R26], R8 ;  /* 0x000000081a007388 */ /* 0x0041e80000000c00 */
[----:B---3--:R0:W-:Y:S02]  /*0af0*/  STS.128 [R28], R12 ;  /* 0x0000000c1c007388 */ /* 0x0081e40000000c00 */
.L_x_6:
[----:B------:R-:W-:-:S13]  /*0b00*/  ISETP.NE.OR P0, PT, R20, RZ, P0 ;  /* 0x000000ff1400720c */ /* 0x000fda0000705670 */
[----:B------:R-:W-:Y:S05]  /*0b10*/  @!P0 BRA `(.L_x_2) ;  /* 0x0000000000648947 */ /* 0x000fea0003800000 */
.L_x_3:
[----:B01----:R-:W0:Y:S02]  /*0b20*/  LDC.64 R26, c[0x0][0x380] ;  /* 0x0000e000ff1a7b82 */ /* 0x003e240000000a00 */
        /* <DEDUP_REMOVED lines=11> */
[C---:B------:R-:W-:Y:S01]  /*0be0*/  LEA R26, R6.reuse, R21, 0x5 ;  /* 0x00000015061a7211 */ /* 0x040fe200078e28ff */
[C---:B------:R-:W-:Y:S01]  /*0bf0*/  IMAD R27, R6.reuse, 0x30, R21 ;  /* 0x00000030061b7824 */ /* 0x040fe200078e0215 */
[----:B------:R-:W-:Y:S01]  /*0c00*/  LEA R24, R6, R24, 0x4 ;  /* 0x0000001806187211 */ /* 0x000fe200078e20ff */
[----:B------:R-:W-:Y:S01]  /*0c10*/  VIADD R20, R20, 0x4 ;  /* 0x0000000414147836 */ /* 0x000fe20000000000 */
[C---:B------:R-:W-:Y:S01]  /*0c20*/  LEA R23, R6.reuse, R23, 0x4 ;  /* 0x0000001706177211 */ /* 0x040fe200078e20ff */
[C---:B------:R-:W-:Y:S01]  /*0c30*/  IMAD R25, R6.reuse, 0x10, R25 ;  /* 0x0000001006197824 */ /* 0x040fe200078e0219 */
[C---:B------:R-:W-:Y:S01]  /*0c40*/  LEA R21, R6.reuse, R21, 0x6 ;  /* 0x0000001506157211 */ /* 0x040fe200078e30ff */
[----:B------:R-:W-:Y:S01]  /*0c50*/  IMAD R22, R6, 0x10, R22 ;  /* 0x0000001006167824 */ /* 0x000fe200078e0216 */
[----:B------:R-:W-:Y:S01]  /*0c60*/  ISETP.NE.AND P0, PT, R20, RZ, PT ;  /* 0x000000ff1400720c */ /* 0x000fe20003f05270 */
[----:B--2---:R1:W-:Y:S04]  /*0c70*/  STS.128 [R26], R8 ;  /* 0x000000081a007388 */ /* 0x0043e80000000c00 */
[----:B---3--:R1:W-:Y:S08]  /*0c80*/  STS.128 [R27], R12 ;  /* 0x0000000c1b007388 */ /* 0x0083f00000000c00 */
[----:B------:R-:W-:Y:S05]  /*0c90*/  @P0 BRA `(.L_x_3) ;  /* 0xfffffffc00a00947 */ /* 0x000fea000383ffff */
[----:B-1----:R-:W-:-:S07]  /*0ca0*/  IMAD.MOV.U32 R27, RZ, RZ, R3 ;  /* 0x000000ffff1b7224 */ /* 0x002fce00078e0003 */
.L_x_2:
[----:B------:R-:W-:-:S13]  /*0cb0*/  ISETP.NE.AND P0, PT, R2, RZ, PT ;  /* 0x000000ff0200720c */ /* 0x000fda0003f05270 */
[----:B------:R-:W-:Y:S05]  /*0cc0*/  @!P0 BRA `(.L_x_1) ;  /* 0x00000000007c8947 */ /* 0x000fea0003800000 */
[----:B0-----:R-:W0:Y:S01]  /*0cd0*/  LDC.64 R12, c[0x0][0x380] ;  /* 0x0000e000ff0c7b82 */ /* 0x001e220000000a00 */
[----:B------:R-:W-:-:S05]  /*0ce0*/  IMAD R20, R6, R27, RZ ;  /* 0x0000001b06147224 */ /* 0x000fca00078e02ff */
[----:B------:R-:W-:-:S04]  /*0cf0*/  IADD3 R15, PT, PT, R20, R5, RZ ;  /* 0x00000005140f7210 */ /* 0x000fc80007ffe0ff */
[----:B------:R-:W-:-:S05]  /*0d00*/  LEA R9, R15, UR4, 0x2 ;  /* 0x000000040f097c11 */ /* 0x000fca000f8e10ff */
[----:B0-----:R-:W-:-:S06]  /*0d10*/  IMAD.WIDE.U32 R8, R9, 0x4, R12 ;  /* 0x0000000409087825 */ /* 0x001fcc00078e000c */
[----:B------:R-:W2:Y:S01]  /*0d20*/  LDG.E.128 R8, desc[UR8][R8.64] ;  /* 0x0000000808087981 */ /* 0x000ea2000c1e1d00 */
[----:B------:R-:W0:Y:S01]  /*0d30*/  S2UR UR6, SR_CgaCtaId ;  /* 0x00000000000679c3 */ /* 0x000e220000008800 */
[----:B------:R-:W-:Y:S01]  /*0d40*/  UMOV UR5, 0x400 ;  /* 0x0000040000057882 */ /* 0x000fe20000000000 */
[----:B------:R-:W-:Y:S01]  /*0d50*/  IMAD R14, R20, 0x4, R19 ;  /* 0x00000004140e7824 */ /* 0x000fe200078e0213 */
[----:B------:R-:W-:Y:S01]  /*0d60*/  ISETP.NE.AND P0, PT, R2, 0x1, PT ;  /* 0x000000010200780c */ /* 0x000fe20003f05270 */
[----:B0-----:R-:W-:-:S06]  /*0d70*/  ULEA UR5, UR6, UR5, 0x18 ;  /* 0x0000000506057291 */ /* 0x001fcc000f8ec0ff */
[----:B------:R-:W-:-:S05]  /*0d80*/  LEA R14, R14, UR5, 0x2 ;  /* 0x000000050e0e7c11 */ /* 0x000fca000f8e10ff */
[----:B--2---:R1:W-:Y:S01]  /*0d90*/  STS.128 [R14], R8 ;  /* 0x000000080e007388 */ /* 0x0043e20000000c00 */
[----:B------:R-:W-:Y:S05]  /*0da0*/  @!P0 BRA `(.L_x_1) ;  /* 0x0000000000448947 */ /* 0x000fea0003800000 */
[----:B------:R-:W-:Y:S02]  /*0db0*/  ISETP.NE.AND P0, PT, R2, 0x2, PT ;  /* 0x000000020200780c */ /* 0x000fe40003f05270 */
[----:B-1----:R-:W-:-:S11]  /*0dc0*/  IADD3 R9, PT, PT, R15, R6, RZ ;  /* 0x000000060f097210 */ /* 0x002fd60007ffe0ff */
[C---:B------:R-:W-:Y:S01]  /*0dd0*/  @P0 IMAD.IADD R8, R9.reuse, 0x1, R6 ;  /* 0x0000000109080824 */ /* 0x040fe200078e0206 */
[----:B------:R-:W-:-:S04]  /*0de0*/  LEA R9, R9, UR4, 0x2 ;  /* 0x0000000409097c11 */ /* 0x000fc8000f8e10ff */
[----:B------:R-:W-:Y:S01]  /*0df0*/  @P0 LEA R11, R8, UR4, 0x2 ;  /* 0x00000004080b0c11 */ /* 0x000fe2000f8e10ff */
[----:B------:R-:W-:-:S04]  /*0e00*/  IMAD.WIDE.U32 R8, R9, 0x4, R12 ;  /* 0x0000000409087825 */ /* 0x000fc800078e000c */
[----:B------:R-:W-:Y:S02]  /*0e10*/  @P0 IMAD.WIDE.U32 R12, R11, 0x4, R12 ;  /* 0x000000040b0c0825 */ /* 0x000fe400078e000c */
[----:B------:R-:W2:Y:S04]  /*0e20*/  LDG.E.128 R8, desc[UR8][R8.64] ;  /* 0x0000000808087981 */ /* 0x000ea8000c1e1d00 */
[----:B------:R-:W3:Y:S01]  /*0e30*/  @P0 LDG.E.128 R12, desc[UR8][R12.64] ;  /* 0x000000080c0c0981 */ /* 0x000ee2000c1e1d00 */
[----:B------:R-:W-:-:S05]  /*0e40*/  IADD3 R20, PT, PT, R20, R6, RZ ;  /* 0x0000000614147210 */ /* 0x000fca0007ffe0ff */
[C---:B------:R-:W-:Y:S01]  /*0e50*/  @P0 IMAD.IADD R22, R20.reuse, 0x1, R6 ;  /* 0x0000000114160824 */ /* 0x040fe200078e0206 */
[----:B------:R-:W-:-:S03]  /*0e60*/  LEA R20, R20, R19, 0x2 ;  /* 0x0000001314147211 */ /* 0x000fc600078e10ff */
[----:B------:R-:W-:Y:S01]  /*0e70*/  @P0 IMAD R22, R22, 0x4, R19 ;  /* 0x0000000416160824 */ /* 0x000fe200078e0213 */
[----:B------:R-:W-:-:S04]  /*0e80*/  LEA R20, R20, UR5, 0x2 ;  /* 0x0000000514147c11 */ /* 0x000fc8000f8e10ff */
[----:B------:R-:W-:Y:S01]  /*0e90*/  @P0 LEA R22, R22, UR5, 0x2 ;  /* 0x0000000516160c11 */ /* 0x000fe2000f8e10ff */
[----:B--2---:R2:W-:Y:S04]  /*0ea0*/  STS.128 [R20], R8 ;  /* 0x0000000814007388 */ /* 0x0045e80000000c00 */
[----:B---3--:R2:W-:Y:S02]  /*0eb0*/  @P0 STS.128 [R22], R12 ;  /* 0x0000000c16000388 */ /* 0x0085e40000000c00 */
.L_x_1:
[----:B------:R-:W-:Y:S06]  /*0ec0*/  BAR.SYNC.DEFER_BLOCKING 0x0 ;  /* 0x0000000000007b1d */ /* 0x000fec0000010000 */
[----:B------:R-:W-:Y:S05]  /*0ed0*/  @P1 BRA `(.L_x_7) ;  /* 0x0000000400381947 */ /* 0x000fea0003800000 */
[----:B------:R-:W-:Y:S01]  /*0ee0*/  ISETP.GE.U32.AND P0, PT, R0, 0x3, PT ;  /* 0x000000030000780c */ /* 0x000fe20003f06070 */
[----:B012---:R-:W-:-:S12]  /*0ef0*/  HFMA2 R9, -RZ, RZ, 0, 0 ;  /* 0x00000000ff097431 */ /* 0x007fd800000001ff */
[----:B------:R-:W-:Y:S05]  /*0f00*/  @!P0 BRA `(.L_x_8) ;  /* 0x0000000000a48947 */ /* 0x000fea0003800000 */
[----:B------:R-:W0:Y:S01]  /*0f10*/  S2UR UR6, SR_CgaCtaId ;  /* 0x00000000000679c3 */ /* 0x000e220000008800 */
[----:B------:R-:W-:-:S07]  /*0f20*/  UMOV UR5, 0x400 ;  /* 0x0000040000057882 */ /* 0x000fce0000000000 */
[----:B------:R-:W1:Y:S01]  /*0f30*/  LDC.64 R22, c[0x0][0x390] ;  /* 0x0000e400ff167b82 */ /* 0x000e620000000a00 */
[----:B0-----:R-:W-:-:S03]  /*0f40*/  ULEA UR6, UR6, UR5, 0x18 ;  /* 0x0000000506067291 */ /* 0x001fc6000f8ec0ff */
[----:B------:R-:W-:-:S09]  /*0f50*/  UMOV UR5, URZ ;  /* 0x000000ff00057c82 */ /* 0x000fd20008000000 */
.L_x_9:
[----:B0-----:R-:W-:Y:S01]  /*0f60*/  IMAD R24, R6, UR5, RZ ;  /* 0x0000000506187c24 */ /* 0x001fe2000f8e02ff */
[----:B------:R-:W-:-:S03]  /*0f70*/  UIADD3 UR5, UPT, UPT, UR5, 0x4, URZ ;  /* 0x0000000405057890 */ /* 0x000fc6000fffe0ff */
[C-C-:B------:R-:W-:Y:S01]  /*0f80*/  IMAD R8, R24.reuse, 0x4, R19.reuse ;  /* 0x0000000418087824 */ /* 0x140fe200078e0213 */
[CC--:B------:R-:W-:Y:S02]  /*0f90*/  IADD3 R20, PT, PT, R24.reuse, R6.reuse, RZ ;  /* 0x0000000618147210 */ /* 0x0c0fe40007ffe0ff */
[----:B------:R-:W-:Y:S02]  /*0fa0*/  IADD3 R21, PT, PT, R24, R5, RZ ;  /* 0x0000000518157210 */ /* 0x000fe40007ffe0ff */
[----:B------:R-:W-:Y:S01]  /*0fb0*/  LEA R8, R8, UR6, 0x2 ;  /* 0x0000000608087c11 */ /* 0x000fe2000f8e10ff */
[C---:B------:R-:W-:Y:S01]  /*0fc0*/  IMAD R12, R20.reuse, 0x4, R19 ;  /* 0x00000004140c7824 */ /* 0x040fe200078e0213 */
[C---:B------:R-:W-:Y:S01]  /*0fd0*/  LEA R25, R21.reuse, UR4, 0x2 ;  /* 0x0000000415197c11 */ /* 0x040fe2000f8e10ff */
[--C-:B------:R-:W-:Y:S01]  /*0fe0*/  IMAD.IADD R26, R20, 0x1, R6.reuse ;  /* 0x00000001141a7824 */ /* 0x100fe200078e0206 */
[----:B------:R-:W-:Y:S02]  /*0ff0*/  IADD3 R20, PT, PT, R21, R6, RZ ;  /* 0x0000000615147210 */ /* 0x000fe40007ffe0ff */
[----:B------:R-:W0:Y:S01]  /*1000*/  LDS.128 R8, [R8] ;  /* 0x0000000008087984 */ /* 0x000e220000000c00 */
[----:B------:R-:W-:Y:S01]  /*1010*/  LEA R12, R12, UR6, 0x2 ;  /* 0x000000060c0c7c11 */ /* 0x000fe2000f8e10ff */
[----:B------:R-:W-:Y:S01]  /*1020*/  IMAD.IADD R28, R26, 0x1, R6 ;  /* 0x000000011a1c7824 */ /* 0x000fe200078e0206 */
[----:B------:R-:W-:Y:S01]  /*1030*/  LEA R21, R20, UR4, 0x2 ;  /* 0x0000000414157c11 */ /* 0x000fe2000f8e10ff */
[----:B-1----:R-:W-:Y:S01]  /*1040*/  IMAD.WIDE.U32 R24, R25, 0x4, R22 ;  /* 0x0000000419187825 */ /* 0x002fe200078e0016 */
[----:B------:R-:W-:-:S02]  /*1050*/  LEA R26, R26, R19, 0x2 ;  /* 0x000000131a1a7211 */ /* 0x000fc400078e10ff */
[----:B------:R-:W1:Y:S01]  /*1060*/  LDS.128 R12, [R12] ;  /* 0x000000000c0c7984 */ /* 0x000e620000000c00 */
[----:B------:R-:W-:Y:S01]  /*1070*/  IMAD R28, R28, 0x4, R19 ;  /* 0x000000041c1c7824 */ /* 0x000fe200078e0213 */
[----:B------:R-:W-:Y:S02]  /*1080*/  LEA R26, R26, UR6, 0x2 ;  /* 0x000000061a1a7c11 */ /* 0x000fe4000f8e10ff */
[----:B------:R-:W-:Y:S02]  /*1090*/  ISETP.NE.AND P0, PT, R3, UR5, PT ;  /* 0x0000000503007c0c */ /* 0x000fe4000bf05270 */
[----:B------:R-:W-:Y:S01]  /*10a0*/  LEA R28, R28, UR6, 0x2 ;  /* 0x000000061c1c7c11 */ /* 0x000fe2000f8e10ff */
[----:B0-----:R0:W-:Y:S02]  /*10b0*/  STG.E.128 desc[UR8][R24.64], R8 ;  /* 0x0000000818007986 */ /* 0x0011e4000c101d08 */
[----:B0-----:R-:W-:Y:S01]  /*10c0*/  IMAD.WIDE.U32 R8, R21, 0x4, R22 ;  /* 0x0000000415087825 */ /* 0x001fe200078e0016 */
[----:B------:R-:W-:-:S04]  /*10d0*/  IADD3 R21, PT, PT, R20, R6, RZ ;  /* 0x0000000614157210 */ /* 0x000fc80007ffe0ff */
[----:B-1----:R-:W-:Y:S01]  /*10e0*/  STG.E.128 desc[UR8][R8.64], R12 ;  /* 0x0000000c08007986 */ /* 0x002fe2000c101d08 */
[C---:B------:R-:W-:Y:S01]  /*10f0*/  IMAD.IADD R20, R21.reuse, 0x1, R6 ;  /* 0x0000000115147824 */ /* 0x040fe200078e0206 */
[----:B------:R-:W-:Y:S02]  /*1100*/  LEA R25, R21, UR4, 0x2 ;  /* 0x0000000415197c11 */ /* 0x000fe4000f8e10ff */
[----:B------:R-:W0:Y:S02]  /*1110*/  LDS.128 R8, [R26] ;  /* 0x000000001a087984 */ /* 0x000e240000000c00 */
[----:B------:R-:W-:Y:S01]  /*1120*/  LEA R21, R20, UR4, 0x2 ;  /* 0x0000000414157c11 */ /* 0x000fe2000f8e10ff */
[--C-:B------:R-:W-:Y:S01]  /*1130*/  IMAD.WIDE.U32 R24, R25, 0x4, R22.reuse ;  /* 0x0000000419187825 */ /* 0x100fe200078e0016 */
[----:B------:R-:W1:Y:S03]  /*1140*/  LDS.128 R12, [R28] ;  /* 0x000000001c0c7984 */ /* 0x000e660000000c00 */
[----:B------:R-:W-:Y:S01]  /*1150*/  IMAD.WIDE.U32 R20, R21, 0x4, R22 ;  /* 0x0000000415147825 */ /* 0x000fe200078e0016 */
[----:B0-----:R0:W-:Y:S04]  /*1160*/  STG.E.128 desc[UR8][R24.64], R8 ;  /* 0x0000000818007986 */ /* 0x0011e8000c101d08 */
[----:B-1----:R0:W-:Y:S01]  /*1170*/  STG.E.128 desc[UR8][R20.64], R12 ;  /* 0x0000000c14007986 */ /* 0x0021e2000c101d08 */
[----:B------:R-:W-:Y:S05]  /*1180*/  @P0 BRA `(.L_x_9) ;  /* 0xfffffffc00740947 */ /* 0x000fea000383ffff */
[----:B0-----:R-:W-:-:S07]  /*1190*/  MOV R9, R3 ;  /* 0x0000000300097202 */ /* 0x001fce0000000f00 */
.L_x_8:
[----:B------:R-:W-:-:S13]  /*11a0*/  ISETP.NE.AND P0, PT, R2, RZ, PT ;  /* 0x000000ff0200720c */ /* 0x000fda0003f05270 */
[----:B------:R-:W-:Y:S05]  /*11b0*/  @!P0 BRA `(.L_x_7) ;  /* 0x0000000000808947 */ /* 0x000fea0003800000 */
[----:B------:R-:W0:Y:S01]  /*11c0*/  S2UR UR6, SR_CgaCtaId ;  /* 0x00000000000679c3 */ /* 0x000e220000008800 */
[----:B------:R-:W-:Y:S01]  /*11d0*/  IMAD R20, R6, R9, RZ ;  /* 0x0000000906147224 */ /* 0x000fe200078e02ff */
[----:B------:R-:W-:Y:S01]  /*11e0*/  UMOV UR5, 0x400 ;  /* 0x0000040000057882 */ /* 0x000fe20000000000 */
[----:B------:R-:W-:Y:S02]  /*11f0*/  ISETP.NE.AND P0, PT, R2, 0x1, PT ;  /* 0x000000010200780c */ /* 0x000fe40003f05270 */
[C---:B------:R-:W-:Y:S01]  /*1200*/  IMAD R8, R20.reuse, 0x4, R19 ;  /* 0x0000000414087824 */ /* 0x040fe200078e0213 */
[----:B------:R-:W-:Y:S02]  /*1210*/  IADD3 R21, PT, PT, R20, R5, RZ ;  /* 0x0000000514157210 */ /* 0x000fe40007ffe0ff */
[----:B------:R-:W1:Y:S02]  /*1220*/  LDC.64 R12, c[0x0][0x390] ;  /* 0x0000e400ff0c7b82 */ /* 0x000e640000000a00 */
[----:B------:R-:W-:Y:S01]  /*1230*/  LEA R15, R21, UR4, 0x2 ;  /* 0x00000004150f7c11 */ /* 0x000fe2000f8e10ff */
[----:B0-----:R-:W-:-:S06]  /*1240*/  ULEA UR5, UR6, UR5, 0x18 ;  /* 0x0000000506057291 */ /* 0x001fcc000f8ec0ff */
[----:B------:R-:W-:Y:S01]  /*1250*/  LEA R8, R8, UR5, 0x2 ;  /* 0x0000000508087c11 */ /* 0x000fe2000f8e10ff */
[----:B-1----:R-:W-:-:S05]  /*1260*/  IMAD.WIDE.U32 R14, R15, 0x4, R12 ;  /* 0x000000040f0e7825 */ /* 0x002fca00078e000c */
[----:B------:R-:W0:Y:S04]  /*1270*/  LDS.128 R8, [R8] ;  /* 0x0000000008087984 */ /* 0x000e280000000c00 */
[----:B0-----:R3:W-:Y:S01]  /*1280*/  STG.E.128 desc[UR8][R14.64], R8 ;  /* 0x000000080e007986 */ /* 0x0017e2000c101d08 */
[----:B------:R-:W-:Y:S05]  /*1290*/  @!P0 BRA `(.L_x_7) ;  /* 0x0000000000488947 */ /* 0x000fea0003800000 */
[--C-:B------:R-:W-:Y:S01]  /*12a0*/  IMAD.IADD R20, R20, 0x1, R6.reuse ;  /* 0x0000000114147824 */ /* 0x100fe200078e0206 */
[----:B------:R-:W-:Y:S01]  /*12b0*/  ISETP.NE.AND P0, PT, R2, 0x2, PT ;  /* 0x000000020200780c */ /* 0x000fe20003f05270 */
[----:B------:R-:W-:-:S03]  /*12c0*/  IMAD.IADD R21, R21, 0x1, R6 ;  /* 0x0000000115157824 */ /* 0x000fc600078e0206 */
[----:B---3--:R-:W-:Y:S02]  /*12d0*/  LEA R8, R20, R19, 0x2 ;  /* 0x0000001314087211 */ /* 0x008fe400078e10ff */
[----:B------:R-:W-:Y:S02]  /*12e0*/  LEA R15, R21, UR4, 0x2 ;  /* 0x00000004150f7c11 */ /* 0x000fe4000f8e10ff */
[----:B------:R-:W-:-:S03]  /*12f0*/  LEA R8, R8, UR5, 0x2 ;  /* 0x0000000508087c11 */ /* 0x000fc6000f8e10ff */
[----:B------:R-:W-:-:S03]  /*1300*/  IMAD.WIDE.U32 R14, R15, 0x4, R12 ;  /* 0x000000040f0e7825 */ /* 0x000fc600078e000c */
[----:B------:R-:W0:Y:S04]  /*1310*/  LDS.128 R8, [R8] ;  /* 0x0000000008087984 */ /* 0x000e280000000c00 */
[----:B0-----:R4:W-:Y:S01]  /*1320*/  STG.E.128 desc[UR8][R14.64], R8 ;  /* 0x000000080e007986 */ /* 0x0019e2000c101d08 */
[----:B------:R-:W-:Y:S05]  /*1330*/  @!P0 BRA `(.L_x_7) ;  /* 0x0000000000208947 */ /* 0x000fea0003800000 */
[-C--:B----4-:R-:W-:Y:S02]  /*1340*/  IADD3 R8, PT, PT, R20, R6.reuse, RZ ;  /* 0x0000000614087210 */ /* 0x090fe40007ffe0ff */
[----:B------:R-:W-:-:S03]  /*1350*/  IADD3 R14, PT, PT, R21, R6, RZ ;  /* 0x00000006150e7210 */ /* 0x000fc60007ffe0ff */
[----:B------:R-:W-:Y:S01]  /*1360*/  IMAD R8, R8, 0x4, R19 ;  /* 0x0000000408087824 */ /* 0x000fe200078e0213 */
[----:B------:R-:W-:-:S04]  /*1370*/  LEA R15, R14, UR4, 0x2 ;  /* 0x000000040e0f7c11 */ /* 0x000fc8000f8e10ff */
[----:B------:R-:W-:Y:S01]  /*1380*/  LEA R8, R8, UR5, 0x2 ;  /* 0x0000000508087c11 */ /* 0x000fe2000f8e10ff */
[----:B------:R-:W-:-:S05]  /*1390*/  IMAD.WIDE.U32 R12, R15, 0x4, R12 ;  /* 0x000000040f0c7825 */ /* 0x000fca00078e000c */
[----:B------:R-:W0:Y:S04]  /*13a0*/  LDS.128 R8, [R8] ;  /* 0x0000000008087984 */ /* 0x000e280000000c00 */
[----:B0-----:R0:W-:Y:S02]  /*13b0*/  STG.E.128 desc[UR8][R12.64], R8 ;  /* 0x000000080c007986 */ /* 0x0011e4000c101d08 */
.L_x_7:
[----:B01234-:R-:W0:Y:S01]  /*13c0*/  LDC R9, c[0x0][0x388] ;  /* 0x0000e200ff097b82 */ /* 0x01fe220000000800 */
[----:B------:R-:W-:-:S07]  /*13d0*/  UIADD3 UR4, UPT, UPT, UR4, 0x100, URZ ;  /* 0x0000010004047890 */ /* 0x000fce000fffe0ff */
[----:B------:R-:W-:Y:S01]  /*13e0*/  BAR.SYNC.DEFER_BLOCKING 0x0 ;  /* 0x0000000000007b1d */ /* 0x000fe20000010000 */
[----:B0-----:R-:W-:-:S13]  /*13f0*/  ISETP.LE.U32.AND P0, PT, R9, UR4, PT ;  /* 0x0000000409007c0c */ /* 0x001fda000bf03070 */
[----:B------:R-:W-:Y:S05]  /*1400*/  @!P0 BRA `(.L_x_10) ;  /* 0xffffffec00608947 */ /* 0x000fea000383ffff */
.L_x_0:
[----:B------:R-:W-:-:S04]  /*1410*/  LOP3.LUT R0, R9, 0xffffff00, RZ, 0xc0, !PT ;  /* 0xffffff0009007812 */ /* 0x000fc800078ec0ff */
[----:B------:R-:W-:-:S13]  /*1420*/  ISETP.NE.AND P0, PT, R0, R9, PT ;  /* 0x000000090000720c */ /* 0x000fda0003f05270 */
[----:B------:R-:W-:Y:S05]  /*1430*/  @!P0 EXIT ;  /* 0x000000000000894d */ /* 0x000fea0003800000 */
[----:B------:R-:W-:-:S04]  /*1440*/  VIADDMNMX.U32 R7, R0, 0x1, R9, !PT ;  /* 0x0000000100077846 */ /* 0x000fc80007800009 */
[----:B-1----:R-:W-:Y:S01]  /*1450*/  LOP3.LUT R6, R7, 0xf, RZ, 0xc0, !PT ;  /* 0x0000000f07067812 */ /* 0x002fe200078ec0ff */
[----:B------:R-:W-:-:S03]  /*1460*/  IMAD.IADD R2, R0, 0x1, -R7 ;  /* 0x0000000100027824 */ /* 0x000fc600078e0a07 */
[----:B------:R-:W-:Y:S02]  /*1470*/  ISETP.NE.AND P0, PT, R6, RZ, PT ;  /* 0x000000ff0600720c */ /* 0x000fe40003f05270 */
[----:B------:R-:W-:-:S13]  /*1480*/  ISETP.GT.U32.AND P1, PT, R2, -0x10, PT ;  /* 0xfffffff00200780c */ /* 0x000fda0003f24070 */
[----:B------:R-:W-:Y:S05]  /*1490*/  @P1 BRA `(.L_x_11) ;  /* 0x0000000000e01947 */ /* 0x000fea0003800000 */
[----:B------:R-:W0:Y:S01]  /*14a0*/  LDCU.64 UR4, c[0x0][0x380] ;  /* 0x00007000ff0477ac */ /* 0x000e220008000a00 */
[----:B------:R-:W-:Y:S02]  /*14b0*/  SHF.L.U32 R2, R9, 0x2, RZ ;  /* 0x0000000209027819 */ /* 0x000fe400000006ff */
[----:B------:R-:W-:Y:S01]  /*14c0*/  IADD3 R8, PT, PT, -R7, R0, R6 ;  /* 0x0000000007087210 */ /* 0x000fe20007ffe106 */
[----:B------:R-:W1:Y:S01]  /*14d0*/  LDCU.64 UR6, c[0x0][0x390] ;  /* 0x00007200ff0677ac */ /* 0x000e620008000a00 */
[----:B------:R-:W-:-:S04]  /*14e0*/  LOP3.LUT R2, R2, 0xfffffc00, RZ, 0xc0, !PT ;  /* 0xfffffc0002027812 */ /* 0x000fc800078ec0ff */
[----:B------:R-:W-:Y:S02]  /*14f0*/  LOP3.LUT R10, R2, 0x20, RZ, 0xfc, !PT ;  /* 0x00000020020a7812 */ /* 0x000fe400078efcff */
[----:B------:R-:W-:-:S04]  /*1500*/  SHF.R.U32.HI R2, RZ, 0x1e, R9 ;  /* 0x0000001eff027819 */ /* 0x000fc80000011609 */
[----:B------:R-:W-:Y:S02]  /*1510*/  LOP3.LUT R2, R2, 0x3, RZ, 0xc0, !PT ;  /* 0x0000000302027812 */ /* 0x000fe400078ec0ff */
[C---:B0-----:R-:W-:Y:S02]  /*1520*/  IADD3 R12, P1, PT, R10.reuse, UR4, RZ ;  /* 0x000000040a0c7c10 */ /* 0x041fe4000ff3e0ff */
[----:B-1----:R-:W-:Y:S02]  /*1530*/  IADD3 R10, P2, PT, R10, UR6, RZ ;  /* 0x000000060a0a7c10 */ /* 0x002fe4000ff5e0ff */
[C---:B------:R-:W-:Y:S02]  /*1540*/  IADD3.X R9, PT, PT, R2.reuse, UR5, RZ, P1, !PT ;  /* 0x0000000502097c10 */ /* 0x040fe40008ffe4ff */
[----:B------:R-:W-:-:S09]  /*1550*/  IADD3.X R17, PT, PT, R2, UR7, RZ, P2, !PT ;  /* 0x0000000702117c10 */ /* 0x000fd200097fe4ff */
.L_x_12:
[----:B------:R-:W-:Y:S01]  /*1560*/  IMAD.MOV.U32 R4, RZ, RZ, R12 ;  /* 0x000000ffff047224 */ /* 0x000fe200078e000c */
[----:B------:R-:W-:-:S05]  /*1570*/  MOV R5, R9 ;  /* 0x0000000900057202 */ /* 0x000fca0000000f00 */
[----:B------:R-:W2:Y:S01]  /*1580*/  LDG.E R9, desc[UR8][R4.64+-0x20] ;  /* 0xffffe00804097981 */ /* 0x000ea2000c1e1900 */
[----:B-1----:R-:W-:Y:S01]  /*1590*/  IMAD.MOV.U32 R2, RZ, RZ, R10 ;  /* 0x000000ffff027224 */ /* 0x002fe200078e000a */
[----:B------:R-:W-:-:S05]  /*15a0*/  MOV R3, R17 ;  /* 0x0000001100037202 */ /* 0x000fca0000000f00 */
[----:B--2---:R0:W-:Y:S04]  /*15b0*/  STG.E desc[UR8][R2.64+-0x20], R9 ;  /* 0xffffe00902007986 */ /* 0x0041e8000c101908 */
[----:B------:R-:W2:Y:S04]  /*15c0*/  LDG.E R11, desc[UR8][R4.64+-0x1c] ;  /* 0xffffe408040b7981 */ /* 0x000ea8000c1e1900 */
[----:B--2---:R1:W-:Y:S04]  /*15d0*/  STG.E desc[UR8][R2.64+-0x1c], R11 ;  /* 0xffffe40b02007986 */ /* 0x0043e8000c101908 */
[----:B------:R-:W2:Y:S04]  /*15e0*/  LDG.E R13, desc[UR8][R4.64+-0x18] ;  /* 0xffffe808040d7981 */ /* 0x000ea8000c1e1900 */
[----:B--2---:R2:W-:Y:S04]  /*15f0*/  STG.E desc[UR8][R2.64+-0x18], R13 ;  /* 0xffffe80d02007986 */ /* 0x0045e8000c101908 */
[----:B------:R-:W3:Y:S04]  /*1600*/  LDG.E R15, desc[UR8][R4.64+-0x14] ;  /* 0xffffec08040f7981 */ /* 0x000ee8000c1e1900 */
[----:B---3--:R3:W-:Y:S04]  /*1610*/  STG.E desc[UR8][R2.64+-0x14], R15 ;  /* 0xffffec0f02007986 */ /* 0x0087e8000c101908 */
[----:B------:R-:W4:Y:S04]  /*1620*/  LDG.E R17, desc[UR8][R4.64+-0x10] ;  /* 0xfffff00804117981 */ /* 0x000f28000c1e1900 */
[----:B----4-:R4:W-:Y:S04]  /*1630*/  STG.E desc[UR8][R2.64+-0x10], R17 ;  /* 0xfffff01102007986 */ /* 0x0109e8000c101908 */
[----:B------:R-:W5:Y:S04]  /*1640*/  LDG.E R19, desc[UR8][R4.64+-0xc] ;  /* 0xfffff40804137981 */ /* 0x000f68000c1e1900 */
[----:B-----5:R5:W-:Y:S04]  /*1650*/  STG.E desc[UR8][R2.64+-0xc], R19 ;  /* 0xfffff41302007986 */ /* 0x020be8000c101908 */
[----:B0-----:R-:W2:Y:S04]  /*1660*/  LDG.E R9, desc[UR8][R4.64+-0x8] ;  /* 0xfffff80804097981 */ /* 0x001ea8000c1e1900 */
[----:B--2---:R0:W-:Y:S04]  /*1670*/  STG.E desc[UR8][R2.64+-0x8], R9 ;  /* 0xfffff80902007986 */ /* 0x0041e8000c101908 */
[----:B-1----:R-:W2:Y:S04]  /*1680*/  LDG.E R11, desc[UR8][R4.64+-0x4] ;  /* 0xfffffc08040b7981 */ /* 0x002ea8000c1e1900 */
[----:B--2---:R1:W-:Y:S04]  /*1690*/  STG.E desc[UR8][R2.64+-0x4], R11 ;  /* 0xfffffc0b02007986 */ /* 0x0043e8000c101908 */
[----:B------:R-:W2:Y:S04]  /*16a0*/  LDG.E R13, desc[UR8][R4.64] ;  /* 0x00000008040d7981 */ /* 0x000ea8000c1e1900 */
[----:B--2---:R2:W-:Y:S04]  /*16b0*/  STG.E desc[UR8][R2.64], R13 ;  /* 0x0000000d02007986 */ /* 0x0045e8000c101908 */
[----:B---3--:R-:W3:Y:S04]  /*16c0*/  LDG.E R15, desc[UR8][R4.64+0x4] ;  /* 0x00000408040f7981 */ /* 0x008ee8000c1e1900 */
[----:B---3--:R3:W-:Y:S04]  /*16d0*/  STG.E desc[UR8][R2.64+0x4], R15 ;  /* 0x0000040f02007986 */ /* 0x0087e8000c101908 */
[----:B----4-:R-:W4:Y:S04]  /*16e0*/  LDG.E R17, desc[UR8][R4.64+0x8] ;  /* 0x0000080804117981 */ /* 0x010f28000c1e1900 */
[----:B----4-:R4:W-:Y:S04]  /*16f0*/  STG.E desc[UR8][R2.64+0x8], R17 ;  /* 0x0000081102007986 */ /* 0x0109e8000c101908 */
[----:B-----5:R-:W5:Y:S04]  /*1700*/  LDG.E R19, desc[UR8][R4.64+0xc] ;  /* 0x00000c0804137981 */ /* 0x020f68000c1e1900 */
[----:B-----5:R-:W-:Y:S04]  /*1710*/  STG.E desc[UR8][R2.64+0xc], R19 ;  /* 0x00000c1302007986 */ /* 0x020fe8000c101908 */
[----:B0-----:R-:W5:Y:S04]  /*1720*/  LDG.E R9, desc[UR8][R4.64+0x10] ;  /* 0x0000100804097981 */ /* 0x001f68000c1e1900 */
[----:B-----5:R0:W-:Y:S04]  /*1730*/  STG.E desc[UR8][R2.64+0x10], R9 ;  /* 0x0000100902007986 */ /* 0x0201e8000c101908 */
[----:B-1----:R-:W5:Y:S04]  /*1740*/  LDG.E R11, desc[UR8][R4.64+0x14] ;  /* 0x00001408040b7981 */ /* 0x002f68000c1e1900 */
[----:B-----5:R1:W-:Y:S04]  /*1750*/  STG.E desc[UR8][R2.64+0x14], R11 ;  /* 0x0000140b02007986 */ /* 0x0203e8000c101908 */
[----:B--2---:R-:W2:Y:S04]  /*1760*/  LDG.E R13, desc[UR8][R4.64+0x18] ;  /* 0x00001808040d7981 */ /* 0x004ea8000c1e1900 */
[----:B--2---:R1:W-:Y:S04]  /*1770*/  STG.E desc[UR8][R2.64+0x18], R13 ;  /* 0x0000180d02007986 */ /* 0x0043e8000c101908 */
[----:B---3--:R-:W2:Y:S01]  /*1780*/  LDG.E R15, desc[UR8][R4.64+0x1c] ;  /* 0x00001c08040f7981 */ /* 0x008ea2000c1e1900 */
[----:B------:R-:W-:Y:S01]  /*1790*/  VIADD R8, R8, 0x10 ;  /* 0x0000001008087836 */ /* 0x000fe20000000000 */
[----:B------:R-:W-:-:S02]  /*17a0*/  IADD3 R10, P3, PT, R2, 0x40, RZ ;  /* 0x00000040020a7810 */ /* 0x000fc40007f7e0ff */
[----:B------:R-:W-:Y:S02]  /*17b0*/  IADD3 R12, P2, PT, R4, 0x40, RZ ;  /* 0x00000040040c7810 */ /* 0x000fe40007f5e0ff */
[----:B------:R-:W-:Y:S01]  /*17c0*/  ISETP.NE.AND P1, PT, R8, RZ, PT ;  /* 0x000000ff0800720c */ /* 0x000fe20003f25270 */
[----:B----4-:R-:W-:Y:S01]  /*17d0*/  IMAD.X R17, RZ, RZ, R3, P3 ;  /* 0x000000ffff117224 */ /* 0x010fe200018e0603 */
[----:B0-----:R-:W-:Y:S02]  /*17e0*/  IADD3.X R9, PT, PT, RZ, R5, RZ, P2, !PT ;  /* 0x00000005ff097210 */ /* 0x001fe400017fe4ff */
[----:B------:R-:W-:Y:S01]  /*17f0*/  IADD3 R0, PT, PT, R0, 0x10, RZ ;  /* 0x0000001000007810 */ /* 0x000fe20007ffe0ff */
[----:B--2---:R1:W-:Y:S08]  /*1800*/  STG.E desc[UR8][R2.64+0x1c], R15 ;  /* 0x00001c0f02007986 */ /* 0x0043f0000c101908 */
[----:B------:R-:W-:Y:S05]  /*1810*/  @P1 BRA `(.L_x_12) ;  /* 0xfffffffc00501947 */ /* 0x000fea000383ffff */
.L_x_11:
[----:B------:R-:W-:Y:S05]  /*1820*/  @!P0 EXIT ;  /* 0x000000000000894d */ /* 0x000fea0003800000 */
[----:B------:R-:W-:Y:S02]  /*1830*/  ISETP.GE.U32.AND P0, PT, R6, 0x8, PT ;  /* 0x000000080600780c */ /* 0x000fe40003f06070 */
[----:B------:R-:W-:-:S04]  /*1840*/  LOP3.LUT R10, R7, 0x7, RZ, 0xc0, !PT ;  /* 0x00000007070a7812 */ /* 0x000fc800078ec0ff */
[----:B------:R-:W-:-:S07]  /*1850*/  ISETP.NE.AND P1, PT, R10, RZ, PT ;  /* 0x000000ff0a00720c */ /* 0x000fce0003f25270 */
[----:B------:R-:W-:Y:S06]  /*1860*/  @!P0 BRA `(.L_x_13) ;  /* 0x0000000000548947 */ /* 0x000fec0003800000 */
[----:B-1----:R-:W0:Y:S08]  /*1870*/  LDC.64 R2, c[0x0][0x380] ;  /* 0x0000e000ff027b82 */ /* 0x002e300000000a00 */
[----:B------:R-:W1:Y:S01]  /*1880*/  LDC.64 R4, c[0x0][0x390] ;  /* 0x0000e400ff047b82 */ /* 0x000e620000000a00 */
[----:B0-----:R-:W-:-:S05]  /*1890*/  IMAD.WIDE.U32 R2, R0, 0x4, R2 ;  /* 0x0000000400027825 */ /* 0x001fca00078e0002 */
[----:B------:R-:W2:Y:S01]  /*18a0*/  LDG.E R9, desc[UR8][R2.64] ;  /* 0x0000000802097981 */ /* 0x000ea2000c1e1900 */
[----:B-1----:R-:W-:-:S05]  /*18b0*/  IMAD.WIDE.U32 R4, R0, 0x4, R4 ;  /* 0x0000000400047825 */ /* 0x002fca00078e0004 */
[----:B--2---:R0:W-:Y:S04]  /*18c0*/  STG.E desc[UR8][R4.64], R9 ;  /* 0x0000000904007986 */ /* 0x0041e8000c101908 */
[----:B------:R-:W2:Y:S04]  /*18d0*/  LDG.E R11, desc[UR8][R2.64+0x4] ;  /* 0x00000408020b7981 */ /* 0x000ea8000c1e1900 */
[----:B--2---:R1:W-:Y:S04]  /*18e0*/  STG.E desc[UR8][R4.64+0x4], R11 ;  /* 0x0000040b04007986 */ /* 0x0043e8000c101908 */
[----:B------:R-:W2:Y:S04]  /*18f0*/  LDG.E R13, desc[UR8][R2.64+0x8] ;  /* 0x00000808020d7981 */ /* 0x000ea8000c1e1900 */
[----:B--2---:R2:W-:Y:S04]  /*1900*/  STG.E desc[UR8][R4.64+0x8], R13 ;  /* 0x0000080d04007986 */ /* 0x0045e8000c101908 */
[----:B------:R-:W3:Y:S04]  /*1910*/  LDG.E R15, desc[UR8][R2.64+0xc] ;  /* 0x00000c08020f7981 */ /* 0x000ee8000c1e1900 */
[----:B---3--:R2:W-:Y:S04]  /*1920*/  STG.E desc[UR8][R4.64+0xc], R15 ;  /* 0x00000c0f04007986 */ /* 0x0085e8000c101908 */
[----:B------:R-:W3:Y:S04]  /*1930*/  LDG.E R17, desc[UR8][R2.64+0x10] ;  /* 0x0000100802117981 */ /* 0x000ee8000c1e1900 */
[----:B---3--:R2:W-:Y:S04]  /*1940*/  STG.E desc[UR8][R4.64+0x10], R17 ;  /* 0x0000101104007986 */ /* 0x0085e8000c101908 */
[----:B------:R-:W3:Y:S04]  /*1950*/  LDG.E R19, desc[UR8][R2.64+0x14] ;  /* 0x0000140802137981 */ /* 0x000ee8000c1e1900 */
[----:B---3--:R2:W-:Y:S04]  /*1960*/  STG.E desc[UR8][R4.64+0x14], R19 ;  /* 0x0000141304007986 */ /* 0x0085e8000c101908 */
[----:B0-----:R-:W3:Y:S04]  /*1970*/  LDG.E R9, desc[UR8][R2.64+0x18] ;  /* 0x0000180802097981 */ /* 0x001ee8000c1e1900 */
[----:B---3--:R2:W-:Y:S04]  /*1980*/  STG.E desc[UR8][R4.64+0x18], R9 ;  /* 0x0000180904007986 */ /* 0x0085e8000c101908 */
[----:B-1----:R-:W3:Y:S01]  /*1990*/  LDG.E R11, desc[UR8][R2.64+0x1c] ;  /* 0x00001c08020b7981 */ /* 0x002ee2000c1e1900 */
[----:B------:R-:W-:-:S03]  /*19a0*/  VIADD R0, R0, 0x8 ;  /* 0x0000000800007836 */ /* 0x000fc60000000000 */
[----:B---3--:R2:W-:Y:S04]  /*19b0*/  STG.E desc[UR8][R4.64+0x1c], R11 ;  /* 0x00001c0b04007986 */ /* 0x0085e8000c101908 */
.L_x_13:
[----:B------:R-:W-:Y:S05]  /*19c0*/  @!P1 EXIT ;  /* 0x000000000000994d */ /* 0x000fea0003800000 */
[----:B------:R-:W-:Y:S02]  /*19d0*/  ISETP.GE.U32.AND P0, PT, R10, 0x4, PT ;  /* 0x000000040a00780c */ /* 0x000fe40003f06070 */
[----:B------:R-:W-:-:S04]  /*19e0*/  LOP3.LUT R8, R7, 0x3, RZ, 0xc0, !PT ;  /* 0x0000000307087812 */ /* 0x000fc800078ec0ff */
[----:B------:R-:W-:-:S07]  /*19f0*/  ISETP.NE.AND P1, PT, R8, RZ, PT ;  /* 0x000000ff0800720c */ /* 0x000fce0003f25270 */
[----:B------:R-:W-:Y:S06]  /*1a00*/  @!P0 BRA `(.L_x_14) ;  /* 0x0000000000348947 */ /* 0x000fec0003800000 */
[----:B-1----:R-:W0:Y:S08]  /*1a10*/  LDC.64 R2, c[0x0][0x380] ;  /* 0x0000e000ff027b82 */ /* 0x002e300000000a00 */
[----:B--2---:R-:W1:Y:S01]  /*1a20*/  LDC.64 R4, c[0x0][0x390] ;  /* 0x0000e400ff047b82 */ /* 0x004e620000000a00 */
        /* <DEDUP_REMOVED lines=8> */
[----:B------:R-:W2:Y:S01]  /*1ab0*/  LDG.E R13, desc[UR8][R2.64+0xc] ;  /* 0x00000c08020d7981 */ /* 0x000ea2000c1e1900 */
[----:B------:R-:W-:-:S03]  /*1ac0*/  IADD3 R0, PT, PT, R0, 0x4, RZ ;  /* 0x0000000400007810 */ /* 0x000fc60007ffe0ff */
[----:B--2---:R0:W-:Y:S04]  /*1ad0*/  STG.E desc[UR8][R4.64+0xc], R13 ;  /* 0x00000c0d04007986 */ /* 0x0041e8000c101908 */
.L_x_14:
[----:B------:R-:W-:Y:S05]  /*1ae0*/  @!P1 EXIT ;  /* 0x000000000000994d */ /* 0x000fea0003800000 */
[----:B-1----:R-:W1:Y:S08]  /*1af0*/  LDC.64 R2, c[0x0][0x390] ;  /* 0x0000e400ff027b82 */ /* 0x002e700000000a00 */
[----:B0-2---:R-:W0:Y:S01]  /*1b00*/  LDC.64 R4, c[0x0][0x380] ;  /* 0x0000e000ff047b82 */ /* 0x005e220000000a00 */
[----:B-1----:R-:W-:-:S04]  /*1b10*/  IMAD.WIDE.U32 R2, R0, 0x4, R2 ;  /* 0x0000000400027825 */ /* 0x002fc800078e0002 */
[----:B------:R-:W-:Y:S01]  /*1b20*/  IMAD.MOV.U32 R6, RZ, RZ, R2 ;  /* 0x000000ffff067224 */ /* 0x000fe200078e0002 */
[----:B------:R-:W-:Y:S01]  /*1b30*/  MOV R9, R3 ;  /* 0x0000000300097202 */ /* 0x000fe20000000f00 */
[----:B0-----:R-:W-:Y:S01]  /*1b40*/  IMAD.WIDE.U32 R4, R0, 0x4, R4 ;  /* 0x0000000400047825 */ /* 0x001fe200078e0004 */
[----:B------:R-:W-:-:S03]  /*1b50*/  IADD3 R0, PT, PT, -R8, RZ, RZ ;  /* 0x000000ff08007210 */ /* 0x000fc60007ffe1ff */
[----:B------:R-:W-:-:S07]  /*1b60*/  IMAD.MOV.U32 R7, RZ, RZ, R5 ;  /* 0x000000ffff077224 */ /* 0x000fce00078e0005 */
.L_x_15:
[----:B0-----:R-:W-:Y:S01]  /*1b70*/  IMAD.MOV.U32 R2, RZ, RZ, R4 ;  /* 0x000000ffff027224 */ /* 0x001fe200078e0004 */
[----:B------:R-:W-:-:S05]  /*1b80*/  MOV R3, R7 ;  /* 0x0000000700037202 */ /* 0x000fca0000000f00 */
[----:B------:R0:W2:Y:S01]  /*1b90*/  LDG.E R5, desc[UR8][R2.64] ;  /* 0x0000000802057981 */ /* 0x0000a2000c1e1900 */
[----:B------:R-:W-:Y:S01]  /*1ba0*/  VIADD R0, R0, 0x1 ;  /* 0x0000000100007836 */ /* 0x000fe20000000000 */
[----:B------:R-:W-:-:S04]  /*1bb0*/  IADD3 R4, P2, PT, R4, 0x4, RZ ;  /* 0x0000000404047810 */ /* 0x000fc80007f5e0ff */
[----:B------:R-:W-:Y:S01]  /*1bc0*/  ISETP.NE.AND P0, PT, R0, RZ, PT ;  /* 0x000000ff0000720c */ /* 0x000fe20003f05270 */
[----:B------:R-:W-:Y:S02]  /*1bd0*/  IMAD.X R7, RZ, RZ, R7, P2 ;  /* 0x000000ffff077224 */ /* 0x000fe400010e0607 */
[----:B0-----:R-:W-:Y:S01]  /*1be0*/  IMAD.MOV.U32 R2, RZ, RZ, R6 ;  /* 0x000000ffff027224 */ /* 0x001fe200078e0006 */
[----:B------:R-:W-:Y:S02]  /*1bf0*/  MOV R3, R9 ;  /* 0x0000000900037202 */ /* 0x000fe40000000f00 */
[----:B------:R-:W-:-:S04]  /*1c00*/  IADD3 R6, P1, PT, R6, 0x4, RZ ;  /* 0x0000000406067810 */ /* 0x000fc80007f3e0ff */
[----:B------:R-:W-:Y:S01]  /*1c10*/  IADD3.X R9, PT, PT, RZ, R9, RZ, P1, !PT ;  /* 0x00000009ff097210 */ /* 0x000fe20000ffe4ff */
[----:B--2---:R0:W-:Y:S02]  /*1c20*/  STG.E desc[UR8][R2.64], R5 ;  /* 0x0000000502007986 */ /* 0x0041e4000c101908 */
[----:B------:R-:W-:Y:S06]  /*1c30*/  @P0 BRA `(.L_x_15) ;  /* 0xfffffffc00cc0947 */ /* 0x000fec000383ffff */
[----:B------:R-:W-:Y:S05]  /*1c40*/  EXIT ;  /* 0x000000000000794d */ /* 0x000fea0003800000 */
        .weak           $__internal_0_$__cuda_sm20_div_u16
        .type           $__internal_0_$__cuda_sm20_div_u16,@function
        .size           $__internal_0_$__cuda_sm20_div_u16,(.L_x_17 - $__internal_0_$__cuda_sm20_div_u16)
$__internal_0_$__cuda_sm20_div_u16:
[----:B------:R-:W0:Y:S01]  /*1c50*/  I2F.U16 R2, R0 ;  /* 0x0000000000027306 */ /* 0x000e220000101000 */
[----:B------:R-:W-:Y:S01]  /*1c60*/  HFMA2 R3, -RZ, RZ, 15, 0 ;  /* 0x4b800000ff037431 */ /* 0x000fe200000001ff */
[C---:B0-----:R-:W-:Y:S02]  /*1c70*/  FSETP.GEU.AND P1, PT, |R2|.reuse, 1.175494350822287508e-38, PT ;  /* 0x008000000200780b */ /* 0x041fe40003f2e200 */
[----:B------:R-:W-:Y:S02]  /*1c80*/  FSETP.GT.AND P0, PT, |R2|, 8.50705917302346158658e+37, PT ;  /* 0x7e8000000200780b */ /* 0x000fe40003f04200 */
[----:B------:R-:W-:-:S04]  /*1c90*/  FSEL R3, R3, 1, !P1 ;  /* 0x3f80000003037808 */ /* 0x000fc80004800000 */
[----:B------:R-:W-:Y:S02]  /*1ca0*/  FSEL R3, R3, 0.25, !P0 ;  /* 0x3e80000003037808 */ /* 0x000fe40004000000 */
[----:B------:R-:W-:-:S03]  /*1cb0*/  ISETP.NE.U32.AND P0, PT, R0, RZ, PT ;  /* 0x000000ff0000720c */ /* 0x000fc60003f05070 */
[----:B------:R-:W-:Y:S01]  /*1cc0*/  FMUL R4, R2, R3 ;  /* 0x0000000302047220 */ /* 0x000fe20000400000 */
[----:B------:R-:W-:-:S05]  /*1cd0*/  I2FP.F32.U32.RZ R2, 0x40 ;  /* 0x0000004000027845 */ /* 0x000fca000020d000 */
[----:B------:R-:W0:Y:S02]  /*1ce0*/  MUFU.RCP R4, R4 ;  /* 0x0000000400047308 */ /* 0x000e240000001000 */
[----:B0-----:R-:W-:-:S04]  /*1cf0*/  FMUL R3, R3, R4 ;  /* 0x0000000403037220 */ /* 0x001fc80000400000 */
[----:B------:R-:W-:-:S04]  /*1d00*/  VIADD R3, R3, 0x2 ;  /* 0x0000000203037836 */ /* 0x000fc80000000000 */
[----:B------:R-:W-:Y:S01]  /*1d10*/  FMUL.RZ R7, R2, R3 ;  /* 0x0000000302077220 */ /* 0x000fe2000040c000 */
[----:B------:R-:W-:Y:S02]  /*1d20*/  HFMA2 R3, -RZ, RZ, 0, 0 ;  /* 0x00000000ff037431 */ /* 0x000fe400000001ff */
[----:B------:R-:W-:-:S03]  /*1d30*/  IMAD.MOV.U32 R2, RZ, RZ, R8 ;  /* 0x000000ffff027224 */ /* 0x000fc600078e0008 */
[----:B------:R-:W0:Y:S02]  /*1d40*/  F2I.U32.TRUNC.NTZ R7, R7 ;  /* 0x0000000700077305 */ /* 0x000e24000020f000 */
[----:B0-----:R-:W-:Y:S02]  /*1d50*/  LOP3.LUT R0, R7, 0xffff, RZ, 0xc0, !PT ;  /* 0x0000ffff07007812 */ /* 0x001fe400078ec0ff */
[----:B------:R-:W-:Y:S01]  /*1d60*/  @!P0 MOV R0, 0xffffffff ;  /* 0xffffffff00008802 */ /* 0x000fe20000000f00 */
[----:B------:R-:W-:Y:S06]  /*1d70*/  RET.REL.NODEC R2 `(_Z8copy_vecPKfjPf) ;  /* 0xffffffe002a07950 */ /* 0x000fec0003c3ffff */
.L_x_16:
[----:B------:R-:W-:-:S00]  /*1d80*/  BRA `(.L_x_16) ;  /* 0xfffffffc00fc7947 */ /* 0x000fc0000383ffff */
[----:B------:R-:W-:-:S00]  /*1d90*/  NOP ;  /* 0x0000000000007918 */ /* 0x000fc00000000000 */
        /* <DEDUP_REMOVED lines=14> */
.L_x_17:


//--------------------- .nv.shared._Z8copy_vecPKfjPf --------------------------
	.section	.nv.shared._Z8copy_vecPKfjPf,"aw",@nobits
	.sectionflags	@""
	.align	4
.nv.shared._Z8copy_vecPKfjPf:
	.zero		2048


//--------------------- .nv.shared.reserved.0     --------------------------
	.section	.nv.shared.reserved.0,"aw",@nobits
	.weak		__nv_reservedSMEM_offset_0_alias
	.size		__nv_reservedSMEM_offset_0_alias, 0, 64
	.other		__nv_reservedSMEM_offset_0_alias,@"STO_CUDA_RESERVED_SHARED STV_DEFAULT"
__nv_reservedSMEM_offset_0_alias:
	.zero		0
	.zero		64


//--------------------- .nv.constant0._Z8copy_vecPKfjPf --------------------------
	.section	.nv.constant0._Z8copy_vecPKfjPf,"a",@progbits
	.sectionflags	@""
	.align	4
.nv.constant0._Z8copy_vecPKfjPf:
	.zero		920


//--------------------- SYMBOLS --------------------------

	.type		.nv.reservedSmem.offset0,@object
	.size		.nv.reservedSmem.offset0,0x4
	.type		.nv.reservedSmem.cap,@object
	.size		.nv.reservedSmem.cap,0x4
